//
// Generated by NVIDIA NVVM Compiler
//
// Compiler Build ID: CL-36424714
// Cuda compilation tools, release 13.0, V13.0.88
// Based on NVVM 20.0.0
//

.version 9.0
.target sm_100
.address_size 64

	// .globl	_Z17per_row_AB_kernelPlS_S_ll

.visible .entry _Z17per_row_AB_kernelPlS_S_ll(
	.param .u64 .ptr .align 1 _Z17per_row_AB_kernelPlS_S_ll_param_0,
	.param .u64 .ptr .align 1 _Z17per_row_AB_kernelPlS_S_ll_param_1,
	.param .u64 .ptr .align 1 _Z17per_row_AB_kernelPlS_S_ll_param_2,
	.param .u64 _Z17per_row_AB_kernelPlS_S_ll_param_3,
	.param .u64 _Z17per_row_AB_kernelPlS_S_ll_param_4
)
{
	.reg .pred 	%p<10>;
	.reg .b32 	%r<3>;
	.reg .b64 	%rd<200>;

	ld.param.u64 	%rd45, [_Z17per_row_AB_kernelPlS_S_ll_param_0];
	ld.param.u64 	%rd48, [_Z17per_row_AB_kernelPlS_S_ll_param_1];
	ld.param.u64 	%rd49, [_Z17per_row_AB_kernelPlS_S_ll_param_2];
	ld.param.u64 	%rd46, [_Z17per_row_AB_kernelPlS_S_ll_param_3];
	ld.param.u64 	%rd47, [_Z17per_row_AB_kernelPlS_S_ll_param_4];
	cvta.to.global.u64 	%rd1, %rd49;
	cvta.to.global.u64 	%rd2, %rd48;
	setp.lt.s64 	%p1, %rd47, 1;
	@%p1 bra 	$L__BB0_14;
	mov.u32 	%r1, %tid.x;
	mov.u32 	%r2, %ctaid.x;
	cvt.u64.u32 	%rd51, %r2;
	mul.lo.s64 	%rd3, %rd47, %rd51;
	cvt.u64.u32 	%rd4, %r1;
	mul.lo.s64 	%rd5, %rd47, %rd4;
	and.b64  	%rd6, %rd47, 7;
	add.s64 	%rd7, %rd6, -1;
	and.b64  	%rd8, %rd47, 3;
	and.b64  	%rd9, %rd47, 9223372036854775800;
	and.b64  	%rd10, %rd47, 1;
	mul.lo.s64 	%rd11, %rd47, %rd3;
	mul.lo.s64 	%rd52, %rd47, %rd46;
	shl.b64 	%rd12, %rd52, 6;
	shl.b64 	%rd13, %rd46, 3;
	add.s64 	%rd53, %rd3, 7;
	mul.lo.s64 	%rd14, %rd47, %rd53;
	add.s64 	%rd54, %rd3, 6;
	mul.lo.s64 	%rd15, %rd47, %rd54;
	add.s64 	%rd55, %rd3, 5;
	mul.lo.s64 	%rd16, %rd47, %rd55;
	add.s64 	%rd56, %rd3, 4;
	mul.lo.s64 	%rd17, %rd47, %rd56;
	add.s64 	%rd57, %rd3, 3;
	mul.lo.s64 	%rd18, %rd47, %rd57;
	add.s64 	%rd58, %rd3, 2;
	mul.lo.s64 	%rd19, %rd47, %rd58;
	shl.b64 	%rd59, %rd5, 3;
	add.s64 	%rd60, %rd59, %rd2;
	add.s64 	%rd20, %rd60, 32;
	add.s64 	%rd21, %rd11, %rd47;
	cvta.to.global.u64 	%rd22, %rd45;
	mov.b64 	%rd193, 0;
$L__BB0_2:
	setp.lt.u64 	%p2, %rd47, 8;
	add.s64 	%rd62, %rd193, %rd3;
	shl.b64 	%rd63, %rd62, 3;
	add.s64 	%rd24, %rd22, %rd63;
	mov.b64 	%rd198, 0;
	@%p2 bra 	$L__BB0_5;
	add.s64 	%rd64, %rd11, %rd193;
	mad.lo.s64 	%rd65, %rd46, %rd64, %rd4;
	shl.b64 	%rd25, %rd65, 3;
	add.s64 	%rd66, %rd14, %rd193;
	shl.b64 	%rd67, %rd4, 3;
	mad.lo.s64 	%rd26, %rd13, %rd66, %rd67;
	add.s64 	%rd68, %rd15, %rd193;
	mad.lo.s64 	%rd27, %rd13, %rd68, %rd67;
	add.s64 	%rd69, %rd16, %rd193;
	mad.lo.s64 	%rd28, %rd13, %rd69, %rd67;
	add.s64 	%rd70, %rd17, %rd193;
	mad.lo.s64 	%rd29, %rd13, %rd70, %rd67;
	add.s64 	%rd71, %rd18, %rd193;
	mad.lo.s64 	%rd30, %rd13, %rd71, %rd67;
	add.s64 	%rd72, %rd19, %rd193;
	mad.lo.s64 	%rd31, %rd13, %rd72, %rd67;
	add.s64 	%rd73, %rd21, %rd193;
	mad.lo.s64 	%rd32, %rd13, %rd73, %rd67;
	mov.u64 	%rd194, %rd20;
	mov.u64 	%rd195, %rd1;
	mov.u64 	%rd196, %rd9;
$L__BB0_4:
	.pragma "nounroll";
	ld.global.u64 	%rd74, [%rd24];
	ld.global.u64 	%rd75, [%rd194+-32];
	mul.lo.s64 	%rd76, %rd75, %rd74;
	add.s64 	%rd77, %rd195, %rd25;
	st.global.u64 	[%rd77], %rd76;
	ld.global.u64 	%rd78, [%rd24];
	ld.global.u64 	%rd79, [%rd194+-24];
	mul.lo.s64 	%rd80, %rd79, %rd78;
	add.s64 	%rd81, %rd195, %rd32;
	st.global.u64 	[%rd81], %rd80;
	ld.global.u64 	%rd82, [%rd24];
	ld.global.u64 	%rd83, [%rd194+-16];
	mul.lo.s64 	%rd84, %rd83, %rd82;
	add.s64 	%rd85, %rd195, %rd31;
	st.global.u64 	[%rd85], %rd84;
	ld.global.u64 	%rd86, [%rd24];
	ld.global.u64 	%rd87, [%rd194+-8];
	mul.lo.s64 	%rd88, %rd87, %rd86;
	add.s64 	%rd89, %rd195, %rd30;
	st.global.u64 	[%rd89], %rd88;
	ld.global.u64 	%rd90, [%rd24];
	ld.global.u64 	%rd91, [%rd194];
	mul.lo.s64 	%rd92, %rd91, %rd90;
	add.s64 	%rd93, %rd195, %rd29;
	st.global.u64 	[%rd93], %rd92;
	ld.global.u64 	%rd94, [%rd24];
	ld.global.u64 	%rd95, [%rd194+8];
	mul.lo.s64 	%rd96, %rd95, %rd94;
	add.s64 	%rd97, %rd195, %rd28;
	st.global.u64 	[%rd97], %rd96;
	ld.global.u64 	%rd98, [%rd24];
	ld.global.u64 	%rd99, [%rd194+16];
	mul.lo.s64 	%rd100, %rd99, %rd98;
	add.s64 	%rd101, %rd195, %rd27;
	st.global.u64 	[%rd101], %rd100;
	ld.global.u64 	%rd102, [%rd24];
	ld.global.u64 	%rd103, [%rd194+24];
	mul.lo.s64 	%rd104, %rd103, %rd102;
	add.s64 	%rd105, %rd195, %rd26;
	st.global.u64 	[%rd105], %rd104;
	add.s64 	%rd196, %rd196, -8;
	add.s64 	%rd195, %rd195, %rd12;
	add.s64 	%rd194, %rd194, 64;
	setp.ne.s64 	%p3, %rd196, 0;
	mov.u64 	%rd198, %rd9;
	@%p3 bra 	$L__BB0_4;
$L__BB0_5:
	setp.eq.s64 	%p4, %rd6, 0;
	@%p4 bra 	$L__BB0_13;
	setp.lt.u64 	%p5, %rd7, 3;
	@%p5 bra 	$L__BB0_8;
	ld.global.u64 	%rd106, [%rd24];
	add.s64 	%rd107, %rd198, %rd5;
	shl.b64 	%rd108, %rd107, 3;
	add.s64 	%rd109, %rd2, %rd108;
	ld.global.u64 	%rd110, [%rd109];
	mul.lo.s64 	%rd111, %rd110, %rd106;
	add.s64 	%rd112, %rd198, %rd3;
	mad.lo.s64 	%rd113, %rd112, %rd47, %rd193;
	mad.lo.s64 	%rd114, %rd113, %rd46, %rd4;
	shl.b64 	%rd115, %rd114, 3;
	add.s64 	%rd116, %rd1, %rd115;
	st.global.u64 	[%rd116], %rd111;
	add.s64 	%rd117, %rd198, 1;
	and.b64  	%rd118, %rd117, 4294967295;
	ld.global.u64 	%rd119, [%rd24];
	add.s64 	%rd120, %rd118, %rd5;
	shl.b64 	%rd121, %rd120, 3;
	add.s64 	%rd122, %rd2, %rd121;
	ld.global.u64 	%rd123, [%rd122];
	mul.lo.s64 	%rd124, %rd123, %rd119;
	add.s64 	%rd125, %rd118, %rd3;
	mad.lo.s64 	%rd126, %rd125, %rd47, %rd193;
	mad.lo.s64 	%rd127, %rd126, %rd46, %rd4;
	shl.b64 	%rd128, %rd127, 3;
	add.s64 	%rd129, %rd1, %rd128;
	st.global.u64 	[%rd129], %rd124;
	add.s64 	%rd130, %rd198, 2;
	and.b64  	%rd131, %rd130, 4294967295;
	ld.global.u64 	%rd132, [%rd24];
	add.s64 	%rd133, %rd131, %rd5;
	shl.b64 	%rd134, %rd133, 3;
	add.s64 	%rd135, %rd2, %rd134;
	ld.global.u64 	%rd136, [%rd135];
	mul.lo.s64 	%rd137, %rd136, %rd132;
	add.s64 	%rd138, %rd131, %rd3;
	mad.lo.s64 	%rd139, %rd138, %rd47, %rd193;
	mad.lo.s64 	%rd140, %rd139, %rd46, %rd4;
	shl.b64 	%rd141, %rd140, 3;
	add.s64 	%rd142, %rd1, %rd141;
	st.global.u64 	[%rd142], %rd137;
	add.s64 	%rd143, %rd198, 3;
	and.b64  	%rd144, %rd143, 4294967295;
	ld.global.u64 	%rd145, [%rd24];
	add.s64 	%rd146, %rd144, %rd5;
	shl.b64 	%rd147, %rd146, 3;
	add.s64 	%rd148, %rd2, %rd147;
	ld.global.u64 	%rd149, [%rd148];
	mul.lo.s64 	%rd150, %rd149, %rd145;
	add.s64 	%rd151, %rd144, %rd3;
	mad.lo.s64 	%rd152, %rd151, %rd47, %rd193;
	mad.lo.s64 	%rd153, %rd152, %rd46, %rd4;
	shl.b64 	%rd154, %rd153, 3;
	add.s64 	%rd155, %rd1, %rd154;
	st.global.u64 	[%rd155], %rd150;
	add.s64 	%rd156, %rd198, 4;
	and.b64  	%rd198, %rd156, 4294967295;
$L__BB0_8:
	setp.eq.s64 	%p6, %rd8, 0;
	@%p6 bra 	$L__BB0_13;
	setp.eq.s64 	%p7, %rd8, 1;
	@%p7 bra 	$L__BB0_11;
	ld.global.u64 	%rd157, [%rd24];
	add.s64 	%rd158, %rd198, %rd5;
	shl.b64 	%rd159, %rd158, 3;
	add.s64 	%rd160, %rd2, %rd159;
	ld.global.u64 	%rd161, [%rd160];
	mul.lo.s64 	%rd162, %rd161, %rd157;
	add.s64 	%rd163, %rd198, %rd3;
	mad.lo.s64 	%rd164, %rd163, %rd47, %rd193;
	mad.lo.s64 	%rd165, %rd164, %rd46, %rd4;
	shl.b64 	%rd166, %rd165, 3;
	add.s64 	%rd167, %rd1, %rd166;
	st.global.u64 	[%rd167], %rd162;
	add.s64 	%rd168, %rd198, 1;
	and.b64  	%rd169, %rd168, 4294967295;
	ld.global.u64 	%rd170, [%rd24];
	add.s64 	%rd171, %rd169, %rd5;
	shl.b64 	%rd172, %rd171, 3;
	add.s64 	%rd173, %rd2, %rd172;
	ld.global.u64 	%rd174, [%rd173];
	mul.lo.s64 	%rd175, %rd174, %rd170;
	add.s64 	%rd176, %rd169, %rd3;
	mad.lo.s64 	%rd177, %rd176, %rd47, %rd193;
	mad.lo.s64 	%rd178, %rd177, %rd46, %rd4;
	shl.b64 	%rd179, %rd178, 3;
	add.s64 	%rd180, %rd1, %rd179;
	st.global.u64 	[%rd180], %rd175;
	add.s64 	%rd181, %rd198, 2;
	and.b64  	%rd198, %rd181, 4294967295;
$L__BB0_11:
	setp.eq.s64 	%p8, %rd10, 0;
	@%p8 bra 	$L__BB0_13;
	ld.global.u64 	%rd182, [%rd24];
	add.s64 	%rd183, %rd198, %rd5;
	shl.b64 	%rd184, %rd183, 3;
	add.s64 	%rd185, %rd2, %rd184;
	ld.global.u64 	%rd186, [%rd185];
	mul.lo.s64 	%rd187, %rd186, %rd182;
	add.s64 	%rd188, %rd198, %rd3;
	mad.lo.s64 	%rd189, %rd188, %rd47, %rd193;
	mad.lo.s64 	%rd190, %rd189, %rd46, %rd4;
	shl.b64 	%rd191, %rd190, 3;
	add.s64 	%rd192, %rd1, %rd191;
	st.global.u64 	[%rd192], %rd187;
$L__BB0_13:
	add.s64 	%rd193, %rd193, 1;
	setp.gt.s64 	%p9, %rd47, %rd193;
	@%p9 bra 	$L__BB0_2;
$L__BB0_14:
	ret;

}
	// .globl	_Z20per_column_AB_kernelPlS_S_ll
.visible .entry _Z20per_column_AB_kernelPlS_S_ll(
	.param .u64 .ptr .align 1 _Z20per_column_AB_kernelPlS_S_ll_param_0,
	.param .u64 .ptr .align 1 _Z20per_column_AB_kernelPlS_S_ll_param_1,
	.param .u64 .ptr .align 1 _Z20per_column_AB_kernelPlS_S_ll_param_2,
	.param .u64 _Z20per_column_AB_kernelPlS_S_ll_param_3,
	.param .u64 _Z20per_column_AB_kernelPlS_S_ll_param_4
)
{
	.reg .pred 	%p<13>;
	.reg .b32 	%r<7>;
	.reg .b32 	%f<6>;
	.reg .b64 	%rd<156>;

	ld.param.u64 	%rd31, [_Z20per_column_AB_kernelPlS_S_ll_param_0];
	ld.param.u64 	%rd34, [_Z20per_column_AB_kernelPlS_S_ll_param_1];
	ld.param.u64 	%rd35, [_Z20per_column_AB_kernelPlS_S_ll_param_2];
	ld.param.u64 	%rd32, [_Z20per_column_AB_kernelPlS_S_ll_param_3];
	ld.param.u64 	%rd33, [_Z20per_column_AB_kernelPlS_S_ll_param_4];
	cvta.to.global.u64 	%rd1, %rd35;
	cvta.to.global.u64 	%rd2, %rd34;
	mov.u32 	%r6, %tid.x;
	mov.u32 	%r4, %tid.y;
	setp.ne.s32 	%p1, %r4, 1;
	@%p1 bra 	$L__BB1_2;
	cvt.rn.f32.s64 	%f1, %rd33;
	mul.f32 	%f2, %f1, 0f3F000000;
	cvt.rpi.f32.f32 	%f3, %f2;
	cvt.rn.f32.u32 	%f4, %r6;
	add.f32 	%f5, %f3, %f4;
	cvt.rzi.s32.f32 	%r6, %f5;
$L__BB1_2:
	cvt.s64.s32 	%rd3, %r6;
	setp.le.s64 	%p2, %rd33, %rd3;
	setp.lt.s64 	%p3, %rd32, 1;
	or.pred  	%p4, %p2, %p3;
	@%p4 bra 	$L__BB1_16;
	mov.u32 	%r5, %ctaid.x;
	cvt.u64.u32 	%rd4, %r5;
	and.b64  	%rd5, %rd32, 7;
	and.b64  	%rd6, %rd32, 3;
	and.b64  	%rd7, %rd32, 9223372036854775800;
	and.b64  	%rd8, %rd32, 1;
	shl.b64 	%rd9, %rd33, 6;
	shl.b64 	%rd10, %rd32, 3;
	shl.b64 	%rd11, %rd33, 3;
	cvta.to.global.u64 	%rd12, %rd31;
	mov.b64 	%rd149, 0;
$L__BB1_4:
	setp.lt.u64 	%p5, %rd32, 8;
	mul.lo.s64 	%rd38, %rd149, %rd33;
	add.s64 	%rd39, %rd38, %rd4;
	shl.b64 	%rd40, %rd39, 3;
	add.s64 	%rd14, %rd12, %rd40;
	add.s64 	%rd41, %rd38, %rd3;
	mad.lo.s64 	%rd15, %rd41, %rd33, %rd4;
	mul.lo.s64 	%rd16, %rd15, %rd32;
	mov.b64 	%rd154, 0;
	@%p5 bra 	$L__BB1_7;
	shl.b64 	%rd42, %rd3, 3;
	add.s64 	%rd151, %rd2, %rd42;
	mad.lo.s64 	%rd43, %rd10, %rd15, %rd1;
	add.s64 	%rd150, %rd43, 32;
	mov.u64 	%rd152, %rd7;
$L__BB1_6:
	.pragma "nounroll";
	ld.global.u64 	%rd44, [%rd14];
	ld.global.u64 	%rd45, [%rd151];
	mul.lo.s64 	%rd46, %rd45, %rd44;
	st.global.u64 	[%rd150+-32], %rd46;
	ld.global.u64 	%rd47, [%rd14];
	add.s64 	%rd48, %rd151, %rd11;
	ld.global.u64 	%rd49, [%rd48];
	mul.lo.s64 	%rd50, %rd49, %rd47;
	st.global.u64 	[%rd150+-24], %rd50;
	ld.global.u64 	%rd51, [%rd14];
	add.s64 	%rd52, %rd48, %rd11;
	ld.global.u64 	%rd53, [%rd52];
	mul.lo.s64 	%rd54, %rd53, %rd51;
	st.global.u64 	[%rd150+-16], %rd54;
	ld.global.u64 	%rd55, [%rd14];
	add.s64 	%rd56, %rd52, %rd11;
	ld.global.u64 	%rd57, [%rd56];
	mul.lo.s64 	%rd58, %rd57, %rd55;
	st.global.u64 	[%rd150+-8], %rd58;
	ld.global.u64 	%rd59, [%rd14];
	add.s64 	%rd60, %rd56, %rd11;
	ld.global.u64 	%rd61, [%rd60];
	mul.lo.s64 	%rd62, %rd61, %rd59;
	st.global.u64 	[%rd150], %rd62;
	ld.global.u64 	%rd63, [%rd14];
	add.s64 	%rd64, %rd60, %rd11;
	ld.global.u64 	%rd65, [%rd64];
	mul.lo.s64 	%rd66, %rd65, %rd63;
	st.global.u64 	[%rd150+8], %rd66;
	ld.global.u64 	%rd67, [%rd14];
	add.s64 	%rd68, %rd64, %rd11;
	ld.global.u64 	%rd69, [%rd68];
	mul.lo.s64 	%rd70, %rd69, %rd67;
	st.global.u64 	[%rd150+16], %rd70;
	ld.global.u64 	%rd71, [%rd14];
	add.s64 	%rd72, %rd68, %rd11;
	ld.global.u64 	%rd73, [%rd72];
	mul.lo.s64 	%rd74, %rd73, %rd71;
	st.global.u64 	[%rd150+24], %rd74;
	add.s64 	%rd152, %rd152, -8;
	add.s64 	%rd151, %rd151, %rd9;
	add.s64 	%rd150, %rd150, 64;
	setp.ne.s64 	%p6, %rd152, 0;
	mov.u64 	%rd154, %rd7;
	@%p6 bra 	$L__BB1_6;
$L__BB1_7:
	setp.eq.s64 	%p7, %rd5, 0;
	@%p7 bra 	$L__BB1_15;
	add.s64 	%rd75, %rd5, -1;
	setp.lt.u64 	%p8, %rd75, 3;
	@%p8 bra 	$L__BB1_10;
	ld.global.u64 	%rd76, [%rd14];
	mad.lo.s64 	%rd77, %rd154, %rd33, %rd3;
	shl.b64 	%rd78, %rd77, 3;
	add.s64 	%rd79, %rd2, %rd78;
	ld.global.u64 	%rd80, [%rd79];
	mul.lo.s64 	%rd81, %rd80, %rd76;
	add.s64 	%rd82, %rd16, %rd154;
	shl.b64 	%rd83, %rd82, 3;
	add.s64 	%rd84, %rd1, %rd83;
	st.global.u64 	[%rd84], %rd81;
	add.s64 	%rd85, %rd154, 1;
	and.b64  	%rd86, %rd85, 4294967295;
	ld.global.u64 	%rd87, [%rd14];
	mad.lo.s64 	%rd88, %rd86, %rd33, %rd3;
	shl.b64 	%rd89, %rd88, 3;
	add.s64 	%rd90, %rd2, %rd89;
	ld.global.u64 	%rd91, [%rd90];
	mul.lo.s64 	%rd92, %rd91, %rd87;
	add.s64 	%rd93, %rd16, %rd86;
	shl.b64 	%rd94, %rd93, 3;
	add.s64 	%rd95, %rd1, %rd94;
	st.global.u64 	[%rd95], %rd92;
	add.s64 	%rd96, %rd154, 2;
	and.b64  	%rd97, %rd96, 4294967295;
	ld.global.u64 	%rd98, [%rd14];
	mad.lo.s64 	%rd99, %rd97, %rd33, %rd3;
	shl.b64 	%rd100, %rd99, 3;
	add.s64 	%rd101, %rd2, %rd100;
	ld.global.u64 	%rd102, [%rd101];
	mul.lo.s64 	%rd103, %rd102, %rd98;
	add.s64 	%rd104, %rd16, %rd97;
	shl.b64 	%rd105, %rd104, 3;
	add.s64 	%rd106, %rd1, %rd105;
	st.global.u64 	[%rd106], %rd103;
	add.s64 	%rd107, %rd154, 3;
	and.b64  	%rd108, %rd107, 4294967295;
	ld.global.u64 	%rd109, [%rd14];
	mad.lo.s64 	%rd110, %rd108, %rd33, %rd3;
	shl.b64 	%rd111, %rd110, 3;
	add.s64 	%rd112, %rd2, %rd111;
	ld.global.u64 	%rd113, [%rd112];
	mul.lo.s64 	%rd114, %rd113, %rd109;
	add.s64 	%rd115, %rd16, %rd108;
	shl.b64 	%rd116, %rd115, 3;
	add.s64 	%rd117, %rd1, %rd116;
	st.global.u64 	[%rd117], %rd114;
	add.s64 	%rd118, %rd154, 4;
	and.b64  	%rd154, %rd118, 4294967295;
$L__BB1_10:
	setp.eq.s64 	%p9, %rd6, 0;
	@%p9 bra 	$L__BB1_15;
	setp.eq.s64 	%p10, %rd6, 1;
	@%p10 bra 	$L__BB1_13;
	ld.global.u64 	%rd119, [%rd14];
	mad.lo.s64 	%rd120, %rd154, %rd33, %rd3;
	shl.b64 	%rd121, %rd120, 3;
	add.s64 	%rd122, %rd2, %rd121;
	ld.global.u64 	%rd123, [%rd122];
	mul.lo.s64 	%rd124, %rd123, %rd119;
	add.s64 	%rd125, %rd16, %rd154;
	shl.b64 	%rd126, %rd125, 3;
	add.s64 	%rd127, %rd1, %rd126;
	st.global.u64 	[%rd127], %rd124;
	add.s64 	%rd128, %rd154, 1;
	and.b64  	%rd129, %rd128, 4294967295;
	ld.global.u64 	%rd130, [%rd14];
	mad.lo.s64 	%rd131, %rd129, %rd33, %rd3;
	shl.b64 	%rd132, %rd131, 3;
	add.s64 	%rd133, %rd2, %rd132;
	ld.global.u64 	%rd134, [%rd133];
	mul.lo.s64 	%rd135, %rd134, %rd130;
	add.s64 	%rd136, %rd16, %rd129;
	shl.b64 	%rd137, %rd136, 3;
	add.s64 	%rd138, %rd1, %rd137;
	st.global.u64 	[%rd138], %rd135;
	add.s64 	%rd139, %rd154, 2;
	and.b64  	%rd154, %rd139, 4294967295;
$L__BB1_13:
	setp.eq.s64 	%p11, %rd8, 0;
	@%p11 bra 	$L__BB1_15;
	ld.global.u64 	%rd140, [%rd14];
	mad.lo.s64 	%rd141, %rd154, %rd33, %rd3;
	shl.b64 	%rd142, %rd141, 3;
	add.s64 	%rd143, %rd2, %rd142;
	ld.global.u64 	%rd144, [%rd143];
	mul.lo.s64 	%rd145, %rd144, %rd140;
	add.s64 	%rd146, %rd16, %rd154;
	shl.b64 	%rd147, %rd146, 3;
	add.s64 	%rd148, %rd1, %rd147;
	st.global.u64 	[%rd148], %rd145;
$L__BB1_15:
	add.s64 	%rd149, %rd149, 1;
	setp.gt.s64 	%p12, %rd32, %rd149;
	@%p12 bra 	$L__BB1_4;
$L__BB1_16:
	ret;

}
	// .globl	_Z18per_element_kernelPlS_S_ll
.visible .entry _Z18per_element_kernelPlS_S_ll(
	.param .u64 .ptr .align 1 _Z18per_element_kernelPlS_S_ll_param_0,
	.param .u64 .ptr .align 1 _Z18per_element_kernelPlS_S_ll_param_1,
	.param .u64 .ptr .align 1 _Z18per_element_kernelPlS_S_ll_param_2,
	.param .u64 _Z18per_element_kernelPlS_S_ll_param_3,
	.param .u64 _Z18per_element_kernelPlS_S_ll_param_4
)
{
	.reg .pred 	%p<5>;
	.reg .b32 	%r<27>;
	.reg .b64 	%rd<51>;

	ld.param.u64 	%rd18, [_Z18per_element_kernelPlS_S_ll_param_0];
	ld.param.u64 	%rd19, [_Z18per_element_kernelPlS_S_ll_param_1];
	ld.param.u64 	%rd20, [_Z18per_element_kernelPlS_S_ll_param_2];
	ld.param.u64 	%rd21, [_Z18per_element_kernelPlS_S_ll_param_3];
	ld.param.u64 	%rd22, [_Z18per_element_kernelPlS_S_ll_param_4];
	mov.u32 	%r1, %ctaid.x;
	mov.u32 	%r2, %nctaid.x;
	mov.u32 	%r3, %ctaid.y;
	mov.u32 	%r4, %tid.x;
	mov.u32 	%r5, %tid.y;
	shl.b32 	%r6, %r4, 4;
	add.s32 	%r7, %r6, %r5;
	shl.b32 	%r8, %r1, 10;
	add.s32 	%r9, %r7, %r8;
	mul.lo.s32 	%r10, %r3, %r2;
	shl.b32 	%r11, %r10, 10;
	add.s32 	%r12, %r9, %r11;
	cvt.u64.u32 	%rd1, %r12;
	mul.lo.s64 	%rd2, %rd22, %rd21;
	mul.lo.s64 	%rd23, %rd2, %rd2;
	setp.le.s64 	%p1, %rd23, %rd1;
	@%p1 bra 	$L__BB2_11;
	and.b64  	%rd24, %rd2, -4294967296;
	setp.ne.s64 	%p2, %rd24, 0;
	@%p2 bra 	$L__BB2_3;
	cvt.u32.u64 	%r14, %rd2;
	cvt.u32.u64 	%r15, %rd1;
	div.u32 	%r16, %r15, %r14;
	mul.lo.s32 	%r17, %r16, %r14;
	sub.s32 	%r18, %r15, %r17;
	cvt.u64.u32 	%rd46, %r16;
	cvt.u64.u32 	%rd47, %r18;
	bra.uni 	$L__BB2_4;
$L__BB2_3:
	div.s64 	%rd46, %rd1, %rd2;
	mul.lo.s64 	%rd25, %rd46, %rd2;
	sub.s64 	%rd47, %rd1, %rd25;
$L__BB2_4:
	or.b64  	%rd26, %rd46, %rd22;
	and.b64  	%rd27, %rd26, -4294967296;
	setp.ne.s64 	%p3, %rd27, 0;
	@%p3 bra 	$L__BB2_6;
	cvt.u32.u64 	%r19, %rd22;
	cvt.u32.u64 	%r20, %rd46;
	rem.u32 	%r21, %r20, %r19;
	cvt.u64.u32 	%rd48, %r21;
	bra.uni 	$L__BB2_7;
$L__BB2_6:
	rem.s64 	%rd48, %rd46, %rd22;
$L__BB2_7:
	or.b64  	%rd28, %rd47, %rd21;
	and.b64  	%rd29, %rd28, -4294967296;
	setp.ne.s64 	%p4, %rd29, 0;
	@%p4 bra 	$L__BB2_9;
	cvt.u32.u64 	%r22, %rd21;
	cvt.u32.u64 	%r23, %rd47;
	div.u32 	%r24, %r23, %r22;
	mul.lo.s32 	%r25, %r24, %r22;
	sub.s32 	%r26, %r23, %r25;
	cvt.u64.u32 	%rd49, %r24;
	cvt.u64.u32 	%rd50, %r26;
	bra.uni 	$L__BB2_10;
$L__BB2_9:
	div.s64 	%rd49, %rd47, %rd21;
	mul.lo.s64 	%rd30, %rd49, %rd21;
	sub.s64 	%rd50, %rd47, %rd30;
$L__BB2_10:
	add.s64 	%rd31, %rd49, %rd46;
	sub.s64 	%rd32, %rd31, %rd48;
	cvta.to.global.u64 	%rd33, %rd18;
	shl.b64 	%rd34, %rd32, 3;
	add.s64 	%rd35, %rd33, %rd34;
	ld.global.u64 	%rd36, [%rd35];
	mad.lo.s64 	%rd37, %rd50, %rd22, %rd48;
	cvta.to.global.u64 	%rd38, %rd19;
	shl.b64 	%rd39, %rd37, 3;
	add.s64 	%rd40, %rd38, %rd39;
	ld.global.u64 	%rd41, [%rd40];
	mul.lo.s64 	%rd42, %rd41, %rd36;
	cvta.to.global.u64 	%rd43, %rd20;
	shl.b64 	%rd44, %rd1, 3;
	add.s64 	%rd45, %rd43, %rd44;
	st.global.u64 	[%rd45], %rd42;
$L__BB2_11:
	ret;

}


// ===== COMPILED SASS (sm_100) =====

	.target	sm_100

	.elftype	@"ET_EXEC"


//--------------------- .note.nv.tkinfo           --------------------------
	.section	.note.nv.tkinfo,"",@"SHT_NOTE"
	.sectionflags	@"SHF_NOTE_NV_TKINFO"
	.tkinfo
        /*0018*/ 	.word	0x00000002
        /*0030*/ 	.string	""
        /*0030*/ 	.string	"ptxas"
        /*0030*/ 	.string	"Cuda compilation tools, release 13.0, V13.0.88"
        /*0030*/ 	.string	"Build cuda_13.0.r13.0/compiler.36424714_0"
        /*0030*/ 	.string	"-arch sm_100 -m 64 "



//--------------------- .note.nv.cuinfo           --------------------------
	.section	.note.nv.cuinfo,"",@"SHT_NOTE"
	.sectionflags	@"SHF_NOTE_NV_CUINFO"
        /*0018*/ 	.short	0x0002
        /*001a*/ 	.short	0x0064
        /*001c*/ 	.short	0x0082
	.zero		2


//--------------------- .nv.info                  --------------------------
	.section	.nv.info,"",@"SHT_CUDA_INFO"
	.align	4


	//----- nvinfo : EIATTR_REGCOUNT
	.align		4
        /*0000*/ 	.byte	0x04, 0x2f
        /*0002*/ 	.short	(.L_1 - .L_0)
	.align		4
.L_0:
        /*0004*/ 	.word	index@(_Z17per_row_AB_kernelPlS_S_ll)
        /*0008*/ 	.word	0x00000030


	//----- nvinfo : EIATTR_FRAME_SIZE
	.align		4
.L_1:
        /*000c*/ 	.byte	0x04, 0x11
        /*000e*/ 	.short	(.L_3 - .L_2)
	.align		4
.L_2:
        /*0010*/ 	.word	index@(_Z17per_row_AB_kernelPlS_S_ll)
        /*0014*/ 	.word	0x00000000


	//----- nvinfo : EIATTR_REGCOUNT
	.align		4
.L_3:
        /*0018*/ 	.byte	0x04, 0x2f
        /*001a*/ 	.short	(.L_5 - .L_4)
	.align		4
.L_4:
        /*001c*/ 	.word	index@(_Z20per_column_AB_kernelPlS_S_ll)
        /*0020*/ 	.word	0x00000020


	//----- nvinfo : EIATTR_FRAME_SIZE
	.align		4
.L_5:
        /*0024*/ 	.byte	0x04, 0x11
        /*0026*/ 	.short	(.L_7 - .L_6)
	.align		4
.L_6:
        /*0028*/ 	.word	index@(_Z20per_column_AB_kernelPlS_S_ll)
        /*002c*/ 	.word	0x00000000


	//----- nvinfo : EIATTR_REGCOUNT
	.align		4
.L_7:
        /*0030*/ 	.byte	0x04, 0x2f
        /*0032*/ 	.short	(.L_9 - .L_8)
	.align		4
.L_8:
        /*0034*/ 	.word	index@(_Z18per_element_kernelPlS_S_ll)
        /*0038*/ 	.word	0x0000001a


	//----- nvinfo : EIATTR_FRAME_SIZE
	.align		4
.L_9:
        /*003c*/ 	.byte	0x04, 0x11
        /*003e*/ 	.short	(.L_11 - .L_10)
	.align		4
.L_10:
        /*0040*/ 	.word	index@($__internal_1_$__cuda_sm20_rem_s64)
        /*0044*/ 	.word	0x00000000


	//----- nvinfo : EIATTR_FRAME_SIZE
	.align		4
.L_11:
        /*0048*/ 	.byte	0x04, 0x11
        /*004a*/ 	.short	(.L_13 - .L_12)
	.align		4
.L_12:
        /*004c*/ 	.word	index@($__internal_0_$__cuda_sm20_div_s64)
        /*0050*/ 	.word	0x00000000


	//----- nvinfo : EIATTR_FRAME_SIZE
	.align		4
.L_13:
        /*0054*/ 	.byte	0x04, 0x11
        /*0056*/ 	.short	(.L_15 - .L_14)
	.align		4
.L_14:
        /*0058*/ 	.word	index@(_Z18per_element_kernelPlS_S_ll)
        /*005c*/ 	.word	0x00000000


	//----- nvinfo : EIATTR_MIN_STACK_SIZE
	.align		4
.L_15:
        /*0060*/ 	.byte	0x04, 0x12
        /*0062*/ 	.short	(.L_17 - .L_16)
	.align		4
.L_16:
        /*0064*/ 	.word	index@(_Z18per_element_kernelPlS_S_ll)
        /*0068*/ 	.word	0x00000000


	//----- nvinfo : EIATTR_MIN_STACK_SIZE
	.align		4
.L_17:
        /*006c*/ 	.byte	0x04, 0x12
        /*006e*/ 	.short	(.L_19 - .L_18)
	.align		4
.L_18:
        /*0070*/ 	.word	index@(_Z20per_column_AB_kernelPlS_S_ll)
        /*0074*/ 	.word	0x00000000


	//----- nvinfo : EIATTR_MIN_STACK_SIZE
	.align		4
.L_19:
        /*0078*/ 	.byte	0x04, 0x12
        /*007a*/ 	.short	(.L_21 - .L_20)
	.align		4
.L_20:
        /*007c*/ 	.word	index@(_Z17per_row_AB_kernelPlS_S_ll)
        /*0080*/ 	.word	0x00000000
.L_21:


//--------------------- .nv.compat                --------------------------
	.section	.nv.compat,"",@"SHT_CUDA_COMPAT_INFO"
	.align	4
        /*0000*/ 	.byte	0x02, 0x09, 0x00, 0x00, 0x02, 0x02, 0x01, 0x00, 0x02, 0x05, 0x05, 0x00, 0x03, 0x07, 0x01, 0x01
        /*0010*/ 	.byte	0x02, 0x03, 0x00, 0x00, 0x02, 0x06, 0x01, 0x00, 0x04, 0x0b, 0x08, 0x00, 0x09, 0x00, 0x00, 0x00
        /*0020*/ 	.byte	0x00, 0x00, 0x00, 0x00


//--------------------- .nv.info._Z18per_element_kernelPlS_S_ll --------------------------
	.section	.nv.info._Z18per_element_kernelPlS_S_ll,"",@"SHT_CUDA_INFO"
	.sectionflags	@""
	.align	4


	//----- nvinfo : EIATTR_CUDA_API_VERSION
	.align		4
        /*0000*/ 	.byte	0x04, 0x37
        /*0002*/ 	.short	(.L_23 - .L_22)
.L_22:
        /*0004*/ 	.word	0x00000082


	//----- nvinfo : EIATTR_KPARAM_INFO
	.align		4
.L_23:
        /*0008*/ 	.byte	0x04, 0x17
        /*000a*/ 	.short	(.L_25 - .L_24)
.L_24:
        /*000c*/ 	.word	0x00000000
        /*0010*/ 	.short	0x0004
        /*0012*/ 	.short	0x0020
        /*0014*/ 	.byte	0x00, 0xf0, 0x21, 0x00


	//----- nvinfo : EIATTR_KPARAM_INFO
	.align		4
.L_25:
        /*0018*/ 	.byte	0x04, 0x17
        /*001a*/ 	.short	(.L_27 - .L_26)
.L_26:
        /*001c*/ 	.word	0x00000000
        /*0020*/ 	.short	0x0003
        /*0022*/ 	.short	0x0018
        /*0024*/ 	.byte	0x00, 0xf0, 0x21, 0x00


	//----- nvinfo : EIATTR_KPARAM_INFO
	.align		4
.L_27:
        /*0028*/ 	.byte	0x04, 0x17
        /*002a*/ 	.short	(.L_29 - .L_28)
.L_28:
        /*002c*/ 	.word	0x00000000
        /*0030*/ 	.short	0x0002
        /*0032*/ 	.short	0x0010
        /*0034*/ 	.byte	0x00, 0xf5, 0x21, 0x00


	//----- nvinfo : EIATTR_KPARAM_INFO
	.align		4
.L_29:
        /*0038*/ 	.byte	0x04, 0x17
        /*003a*/ 	.short	(.L_31 - .L_30)
.L_30:
        /*003c*/ 	.word	0x00000000
        /*0040*/ 	.short	0x0001
        /*0042*/ 	.short	0x0008
        /*0044*/ 	.byte	0x00, 0xf5, 0x21, 0x00


	//----- nvinfo : EIATTR_KPARAM_INFO
	.align		4
.L_31:
        /*0048*/ 	.byte	0x04, 0x17
        /*004a*/ 	.short	(.L_33 - .L_32)
.L_32:
        /*004c*/ 	.word	0x00000000
        /*0050*/ 	.short	0x0000
        /*0052*/ 	.short	0x0000
        /*0054*/ 	.byte	0x00, 0xf5, 0x21, 0x00


	//----- nvinfo : EIATTR_SPARSE_MMA_MASK
	.align		4
.L_33:
        /*0058*/ 	.byte	0x03, 0x50
        /*005a*/ 	.short	0x0000


	//----- nvinfo : EIATTR_MAXREG_COUNT
	.align		4
        /*005c*/ 	.byte	0x03, 0x1b
        /*005e*/ 	.short	0x00ff


	//----- nvinfo : EIATTR_MERCURY_ISA_VERSION
	.align		4
        /*0060*/ 	.byte	0x03, 0x5f
        /*0062*/ 	.short	0x0101


	//----- nvinfo : EIATTR_VRC_CTA_INIT_COUNT
	.align		4
        /*0064*/ 	.byte	0x02, 0x4a
	.zero		1
	.zero		1


	//----- nvinfo : EIATTR_EXIT_INSTR_OFFSETS
	.align		4
        /*0068*/ 	.byte	0x04, 0x1c
        /*006a*/ 	.short	(.L_35 - .L_34)


	//   ....[0]....
.L_34:
        /*006c*/ 	.word	0x00000170


	//   ....[1]....
        /*0070*/ 	.word	0x00000a60


	//----- nvinfo : EIATTR_CRS_STACK_SIZE
	.align		4
.L_35:
        /*0074*/ 	.byte	0x04, 0x1e
        /*0076*/ 	.short	(.L_37 - .L_36)
.L_36:
        /*0078*/ 	.word	0x00000000


	//----- nvinfo : EIATTR_CBANK_PARAM_SIZE
	.align		4
.L_37:
        /*007c*/ 	.byte	0x03, 0x19
        /*007e*/ 	.short	0x0028


	//----- nvinfo : EIATTR_PARAM_CBANK
	.align		4
        /*0080*/ 	.byte	0x04, 0x0a
        /*0082*/ 	.short	(.L_39 - .L_38)
	.align		4
.L_38:
        /*0084*/ 	.word	index@(.nv.constant0._Z18per_element_kernelPlS_S_ll)
        /*0088*/ 	.short	0x0380
        /*008a*/ 	.short	0x0028


	//----- nvinfo : EIATTR_SW_WAR
	.align		4
.L_39:
        /*008c*/ 	.byte	0x04, 0x36
        /*008e*/ 	.short	(.L_41 - .L_40)
.L_40:
        /*0090*/ 	.word	0x00000008
.L_41:


//--------------------- .nv.info._Z20per_column_AB_kernelPlS_S_ll --------------------------
	.section	.nv.info._Z20per_column_AB_kernelPlS_S_ll,"",@"SHT_CUDA_INFO"
	.sectionflags	@""
	.align	4


	//----- nvinfo : EIATTR_CUDA_API_VERSION
	.align		4
        /*0000*/ 	.byte	0x04, 0x37
        /*0002*/ 	.short	(.L_43 - .L_42)
.L_42:
        /*0004*/ 	.word	0x00000082


	//----- nvinfo : EIATTR_KPARAM_INFO
	.align		4
.L_43:
        /*0008*/ 	.byte	0x04, 0x17
        /*000a*/ 	.short	(.L_45 - .L_44)
.L_44:
        /*000c*/ 	.word	0x00000000
        /*0010*/ 	.short	0x0004
        /*0012*/ 	.short	0x0020
        /*0014*/ 	.byte	0x00, 0xf0, 0x21, 0x00


	//----- nvinfo : EIATTR_KPARAM_INFO
	.align		4
.L_45:
        /*0018*/ 	.byte	0x04, 0x17
        /*001a*/ 	.short	(.L_47 - .L_46)
.L_46:
        /*001c*/ 	.word	0x00000000
        /*0020*/ 	.short	0x0003
        /*0022*/ 	.short	0x0018
        /*0024*/ 	.byte	0x00, 0xf0, 0x21, 0x00


	//----- nvinfo : EIATTR_KPARAM_INFO
	.align		4
.L_47:
        /*0028*/ 	.byte	0x04, 0x17
        /*002a*/ 	.short	(.L_49 - .L_48)
.L_48:
        /*002c*/ 	.word	0x00000000
        /*0030*/ 	.short	0x0002
        /*0032*/ 	.short	0x0010
        /*0034*/ 	.byte	0x00, 0xf5, 0x21, 0x00


	//----- nvinfo : EIATTR_KPARAM_INFO
	.align		4
.L_49:
        /*0038*/ 	.byte	0x04, 0x17
        /*003a*/ 	.short	(.L_51 - .L_50)
.L_50:
        /*003c*/ 	.word	0x00000000
        /*0040*/ 	.short	0x0001
        /*0042*/ 	.short	0x0008
        /*0044*/ 	.byte	0x00, 0xf5, 0x21, 0x00


	//----- nvinfo : EIATTR_KPARAM_INFO
	.align		4
.L_51:
        /*0048*/ 	.byte	0x04, 0x17
        /*004a*/ 	.short	(.L_53 - .L_52)
.L_52:
        /*004c*/ 	.word	0x00000000
        /*0050*/ 	.short	0x0000
        /*0052*/ 	.short	0x0000
        /*0054*/ 	.byte	0x00, 0xf5, 0x21, 0x00


	//----- nvinfo : EIATTR_SPARSE_MMA_MASK
	.align		4
.L_53:
        /*0058*/ 	.byte	0x03, 0x50
        /*005a*/ 	.short	0x0000


	//----- nvinfo : EIATTR_MAXREG_COUNT
	.align		4
        /*005c*/ 	.byte	0x03, 0x1b
        /*005e*/ 	.short	0x00ff


	//----- nvinfo : EIATTR_MERCURY_ISA_VERSION
	.align		4
        /*0060*/ 	.byte	0x03, 0x5f
        /*0062*/ 	.short	0x0101


	//----- nvinfo : EIATTR_VRC_CTA_INIT_COUNT
	.align		4
        /*0064*/ 	.byte	0x02, 0x4a
	.zero		1
	.zero		1


	//----- nvinfo : EIATTR_EXIT_INSTR_OFFSETS
	.align		4
        /*0068*/ 	.byte	0x04, 0x1c
        /*006a*/ 	.short	(.L_55 - .L_54)


	//   ....[0]....
.L_54:
        /*006c*/ 	.word	0x00000120


	//   ....[1]....
        /*0070*/ 	.word	0x000014d0


	//----- nvinfo : EIATTR_CBANK_PARAM_SIZE
	.align		4
.L_55:
        /*0074*/ 	.byte	0x03, 0x19
        /*0076*/ 	.short	0x0028


	//----- nvinfo : EIATTR_PARAM_CBANK
	.align		4
        /*0078*/ 	.byte	0x04, 0x0a
        /*007a*/ 	.short	(.L_57 - .L_56)
	.align		4
.L_56:
        /*007c*/ 	.word	index@(.nv.constant0._Z20per_column_AB_kernelPlS_S_ll)
        /*0080*/ 	.short	0x0380
        /*0082*/ 	.short	0x0028


	//----- nvinfo : EIATTR_SW_WAR
	.align		4
.L_57:
        /*0084*/ 	.byte	0x04, 0x36
        /*0086*/ 	.short	(.L_59 - .L_58)
.L_58:
        /*0088*/ 	.word	0x00000008
.L_59:


//--------------------- .nv.info._Z17per_row_AB_kernelPlS_S_ll --------------------------
	.section	.nv.info._Z17per_row_AB_kernelPlS_S_ll,"",@"SHT_CUDA_INFO"
	.sectionflags	@""
	.align	4


	//----- nvinfo : EIATTR_CUDA_API_VERSION
	.align		4
        /*0000*/ 	.byte	0x04, 0x37
        /*0002*/ 	.short	(.L_61 - .L_60)
.L_60:
        /*0004*/ 	.word	0x00000082


	//----- nvinfo : EIATTR_KPARAM_INFO
	.align		4
.L_61:
        /*0008*/ 	.byte	0x04, 0x17
        /*000a*/ 	.short	(.L_63 - .L_62)
.L_62:
        /*000c*/ 	.word	0x00000000
        /*0010*/ 	.short	0x0004
        /*0012*/ 	.short	0x0020
        /*0014*/ 	.byte	0x00, 0xf0, 0x21, 0x00


	//----- nvinfo : EIATTR_KPARAM_INFO
	.align		4
.L_63:
        /*0018*/ 	.byte	0x04, 0x17
        /*001a*/ 	.short	(.L_65 - .L_64)
.L_64:
        /*001c*/ 	.word	0x00000000
        /*0020*/ 	.short	0x0003
        /*0022*/ 	.short	0x0018
        /*0024*/ 	.byte	0x00, 0xf0, 0x21, 0x00


	//----- nvinfo : EIATTR_KPARAM_INFO
	.align		4
.L_65:
        /*0028*/ 	.byte	0x04, 0x17
        /*002a*/ 	.short	(.L_67 - .L_66)
.L_66:
        /*002c*/ 	.word	0x00000000
        /*0030*/ 	.short	0x0002
        /*0032*/ 	.short	0x0010
        /*0034*/ 	.byte	0x00, 0xf5, 0x21, 0x00


	//----- nvinfo : EIATTR_KPARAM_INFO
	.align		4
.L_67:
        /*0038*/ 	.byte	0x04, 0x17
        /*003a*/ 	.short	(.L_69 - .L_68)
.L_68:
        /*003c*/ 	.word	0x00000000
        /*0040*/ 	.short	0x0001
        /*0042*/ 	.short	0x0008
        /*0044*/ 	.byte	0x00, 0xf5, 0x21, 0x00


	//----- nvinfo : EIATTR_KPARAM_INFO
	.align		4
.L_69:
        /*0048*/ 	.byte	0x04, 0x17
        /*004a*/ 	.short	(.L_71 - .L_70)
.L_70:
        /*004c*/ 	.word	0x00000000
        /*0050*/ 	.short	0x0000
        /*0052*/ 	.short	0x0000
        /*0054*/ 	.byte	0x00, 0xf5, 0x21, 0x00


	//----- nvinfo : EIATTR_SPARSE_MMA_MASK
	.align		4
.L_71:
        /*0058*/ 	.byte	0x03, 0x50
        /*005a*/ 	.short	0x0000


	//----- nvinfo : EIATTR_MAXREG_COUNT
	.align		4
        /*005c*/ 	.byte	0x03, 0x1b
        /*005e*/ 	.short	0x00ff


	//----- nvinfo : EIATTR_MERCURY_ISA_VERSION
	.align		4
        /*0060*/ 	.byte	0x03, 0x5f
        /*0062*/ 	.short	0x0101


	//----- nvinfo : EIATTR_VRC_CTA_INIT_COUNT
	.align		4
        /*0064*/ 	.byte	0x02, 0x4a
	.zero		1
	.zero		1


	//----- nvinfo : EIATTR_EXIT_INSTR_OFFSETS
	.align		4
        /*0068*/ 	.byte	0x04, 0x1c
        /*006a*/ 	.short	(.L_73 - .L_72)


	//   ....[0]....
.L_72:
        /*006c*/ 	.word	0x00000050


	//   ....[1]....
        /*0070*/ 	.word	0x00001b40


	//----- nvinfo : EIATTR_CBANK_PARAM_SIZE
	.align		4
.L_73:
        /*0074*/ 	.byte	0x03, 0x19
        /*0076*/ 	.short	0x0028


	//----- nvinfo : EIATTR_PARAM_CBANK
	.align		4
        /*0078*/ 	.byte	0x04, 0x0a
        /*007a*/ 	.short	(.L_75 - .L_74)
	.align		4
.L_74:
        /*007c*/ 	.word	index@(.nv.constant0._Z17per_row_AB_kernelPlS_S_ll)
        /*0080*/ 	.short	0x0380
        /*0082*/ 	.short	0x0028


	//----- nvinfo : EIATTR_SW_WAR
	.align		4
.L_75:
        /*0084*/ 	.byte	0x04, 0x36
        /*0086*/ 	.short	(.L_77 - .L_76)
.L_76:
        /*0088*/ 	.word	0x00000008
.L_77:


//--------------------- .nv.callgraph             --------------------------
	.section	.nv.callgraph,"",@"SHT_CUDA_CALLGRAPH"
	.align	4
	.sectionentsize	8
	.align		4
        /*0000*/ 	.word	0x00000000
	.align		4
        /*0004*/ 	.word	0xffffffff
	.align		4
        /*0008*/ 	.word	0x00000000
	.align		4
        /*000c*/ 	.word	0xfffffffe
	.align		4
        /*0010*/ 	.word	0x00000000
	.align		4
        /*0014*/ 	.word	0xfffffffd
	.align		4
        /*0018*/ 	.word	0x00000000
	.align		4
        /*001c*/ 	.word	0xfffffffc


//--------------------- .text._Z18per_element_kernelPlS_S_ll --------------------------
	.section	.text._Z18per_element_kernelPlS_S_ll,"ax",@progbits
	.align	128
        .global         _Z18per_element_kernelPlS_S_ll
        .type           _Z18per_element_kernelPlS_S_ll,@function
        .size           _Z18per_element_kernelPlS_S_ll,(.L_x_24 - _Z18per_element_kernelPlS_S_ll)
        .other          _Z18per_element_kernelPlS_S_ll,@"STO_CUDA_ENTRY STV_DEFAULT"
_Z18per_element_kernelPlS_S_ll:
.text._Z18per_element_kernelPlS_S_ll:
[----:B------:R-:W-:Y:S01]  /*0000*/  LDC R1, c[0x0][0x37c] ;  /* 0x0000df00ff017b82 */ /* 0x000fe20000000800 */
[----:B------:R-:W0:Y:S01]  /*0010*/  LDCU.64 UR8, c[0x0][0x3a0] ;  /* 0x00007400ff0877ac */ /* 0x000e220008000a00 */
[----:B------:R-:W1:Y:S01]  /*0020*/  S2R R0, SR_TID.X ;  /* 0x0000000000007919 */ /* 0x000e620000002100 */
[----:B------:R-:W0:Y:S01]  /*0030*/  LDCU.64 UR10, c[0x0][0x398] ;  /* 0x00007300ff0a77ac */ /* 0x000e220008000a00 */
[----:B------:R-:W1:Y:S01]  /*0040*/  S2R R7, SR_TID.Y ;  /* 0x0000000000077919 */ /* 0x000e620000002200 */
[----:B------:R-:W2:Y:S01]  /*0050*/  LDCU UR12, c[0x0][0x370] ;  /* 0x00006e00ff0c77ac */ /* 0x000ea20008000800 */
[----:B------:R-:W2:Y:S01]  /*0060*/  S2R R5, SR_CTAID.Y ;  /* 0x0000000000057919 */ /* 0x000ea20000002600 */
[----:B------:R-:W3:Y:S01]  /*0070*/  S2R R3, SR_CTAID.X ;  /* 0x0000000000037919 */ /* 0x000ee20000002500 */
[----:B0-----:R-:W-:Y:S02]  /*0080*/  UIMAD UR6, UR9, UR10, URZ ;  /* 0x0000000a090672a4 */ /* 0x001fe4000f8e02ff */
[----:B------:R-:W-:-:S02]  /*0090*/  UIMAD.WIDE.U32 UR4, UR8, UR10, URZ ;  /* 0x0000000a080472a5 */ /* 0x000fc4000f8e00ff */
[----:B------:R-:W-:Y:S02]  /*00a0*/  UIMAD UR6, UR8, UR11, UR6 ;  /* 0x0000000b080672a4 */ /* 0x000fe4000f8e0206 */
[----:B------:R-:W-:Y:S02]  /*00b0*/  UIMAD.WIDE.U32 UR8, UR4, UR4, URZ ;  /* 0x00000004040872a5 */ /* 0x000fe4000f8e00ff */
[----:B------:R-:W-:-:S04]  /*00c0*/  UIADD3 UR7, UPT, UPT, UR5, UR6, URZ ;  /* 0x0000000605077290 */ /* 0x000fc8000fffe0ff */
[----:B------:R-:W-:Y:S01]  /*00d0*/  UIMAD UR6, UR7, UR4, URZ ;  /* 0x00000004070672a4 */ /* 0x000fe2000f8e02ff */
[----:B-1----:R-:W-:-:S03]  /*00e0*/  IMAD R0, R0, 0x10, R7 ;  /* 0x0000001000007824 */ /* 0x002fc600078e0207 */
[----:B------:R-:W-:Y:S01]  /*00f0*/  UIMAD UR6, UR7, UR4, UR6 ;  /* 0x00000004070672a4 */ /* 0x000fe2000f8e0206 */
[----:B--2---:R-:W-:-:S03]  /*0100*/  IMAD R5, R5, UR12, RZ ;  /* 0x0000000c05057c24 */ /* 0x004fc6000f8e02ff */
[----:B------:R-:W-:Y:S01]  /*0110*/  UIADD3 UR6, UPT, UPT, UR9, UR6, URZ ;  /* 0x0000000609067290 */ /* 0x000fe2000fffe0ff */
[----:B---3--:R-:W-:-:S05]  /*0120*/  IMAD R0, R3, 0x400, R0 ;  /* 0x0000040003007824 */ /* 0x008fca00078e0200 */
[----:B------:R-:W-:Y:S01]  /*0130*/  LEA R4, R5, R0, 0xa ;  /* 0x0000000005047211 */ /* 0x000fe200078e50ff */
[----:B------:R-:W-:-:S03]  /*0140*/  IMAD.U32 R0, RZ, RZ, UR6 ;  /* 0x00000006ff007e24 */ /* 0x000fc6000f8e00ff */
[----:B------:R-:W-:-:S04]  /*0150*/  ISETP.LT.U32.AND P0, PT, R4, UR8, PT ;  /* 0x0000000804007c0c */ /* 0x000fc8000bf01070 */
[----:B------:R-:W-:-:S13]  /*0160*/  ISETP.GT.AND.EX P0, PT, R0, RZ, PT, P0 ;  /* 0x000000ff0000720c */ /* 0x000fda0003f04300 */
[----:B------:R-:W-:Y:S05]  /*0170*/  @!P0 EXIT ;  /* 0x000000000000894d */ /* 0x000fea0003800000 */
[----:B------:R-:W-:-:S09]  /*0180*/  UISETP.NE.U32.AND UP0, UPT, UR7, URZ, UPT ;  /* 0x000000ff0700728c */ /* 0x000fd2000bf05070 */
[----:B------:R-:W-:Y:S05]  /*0190*/  BRA.U UP0, `(.L_x_0) ;  /* 0x00000001005c7547 */ /* 0x000fea000b800000 */
[----:B------:R-:W0:Y:S01]  /*01a0*/  I2F.U32.RP R0, UR4 ;  /* 0x0000000400007d06 */ /* 0x000e220008209000 */
[----:B------:R-:W-:Y:S01]  /*01b0*/  ISETP.NE.U32.AND P2, PT, RZ, UR4, PT ;  /* 0x00000004ff007c0c */ /* 0x000fe2000bf45070 */
[----:B------:R-:W-:-:S06]  /*01c0*/  IMAD.MOV.U32 R11, RZ, RZ, RZ ;  /* 0x000000ffff0b7224 */ /* 0x000fcc00078e00ff */
[----:B0-----:R-:W0:Y:S02]  /*01d0*/  MUFU.RCP R0, R0 ;  /* 0x0000000000007308 */ /* 0x001e240000001000 */
[----:B0-----:R-:W-:-:S06]  /*01e0*/  VIADD R2, R0, 0xffffffe ;  /* 0x0ffffffe00027836 */ /* 0x001fcc0000000000 */
[----:B------:R0:W1:Y:S02]  /*01f0*/  F2I.FTZ.U32.TRUNC.NTZ R3, R2 ;  /* 0x0000000200037305 */ /* 0x000064000021f000 */
[----:B0-----:R-:W-:Y:S01]  /*0200*/  IMAD.MOV.U32 R2, RZ, RZ, RZ ;  /* 0x000000ffff027224 */ /* 0x001fe200078e00ff */
[----:B-1----:R-:W-:-:S05]  /*0210*/  IADD3 R7, PT, PT, RZ, -R3, RZ ;  /* 0x80000003ff077210 */ /* 0x002fca0007ffe0ff */
[----:B------:R-:W-:-:S04]  /*0220*/  IMAD R7, R7, UR4, RZ ;  /* 0x0000000407077c24 */ /* 0x000fc8000f8e02ff */
[----:B------:R-:W-:-:S06]  /*0230*/  IMAD.HI.U32 R3, R3, R7, R2 ;  /* 0x0000000703037227 */ /* 0x000fcc00078e0002 */
[----:B------:R-:W-:-:S04]  /*0240*/  IMAD.HI.U32 R2, R3, R4, RZ ;  /* 0x0000000403027227 */ /* 0x000fc800078e00ff */
[----:B------:R-:W-:-:S04]  /*0250*/  IMAD.MOV R3, RZ, RZ, -R2 ;  /* 0x000000ffff037224 */ /* 0x000fc800078e0a02 */
[----:B------:R-:W-:-:S05]  /*0260*/  IMAD R3, R3, UR4, R4 ;  /* 0x0000000403037c24 */ /* 0x000fca000f8e0204 */
[----:B------:R-:W-:-:S13]  /*0270*/  ISETP.GE.U32.AND P0, PT, R3, UR4, PT ;  /* 0x0000000403007c0c */ /* 0x000fda000bf06070 */
[----:B------:R-:W-:Y:S01]  /*0280*/  @P0 IADD3 R3, PT, PT, R3, -UR4, RZ ;  /* 0x8000000403030c10 */ /* 0x000fe2000fffe0ff */
[----:B------:R-:W-:-:S03]  /*0290*/  @P0 VIADD R2, R2, 0x1 ;  /* 0x0000000102020836 */ /* 0x000fc60000000000 */
[----:B------:R-:W-:-:S13]  /*02a0*/  ISETP.GE.U32.AND P1, PT, R3, UR4, PT ;  /* 0x0000000403007c0c */ /* 0x000fda000bf26070 */
[----:B------:R-:W-:Y:S01]  /*02b0*/  @P1 VIADD R2, R2, 0x1 ;  /* 0x0000000102021836 */ /* 0x000fe20000000000 */
[----:B------:R-:W-:-:S04]  /*02c0*/  @!P2 LOP3.LUT R2, RZ, UR4, RZ, 0x33, !PT ;  /* 0x00000004ff02ac12 */ /* 0x000fc8000f8e33ff */
[----:B------:R-:W-:-:S05]  /*02d0*/  IADD3 R3, PT, PT, -R2, RZ, RZ ;  /* 0x000000ff02037210 */ /* 0x000fca0007ffe1ff */
[----:B------:R-:W-:Y:S02]  /*02e0*/  IMAD R10, R3, UR4, R4 ;  /* 0x00000004030a7c24 */ /* 0x000fe4000f8e0204 */
[----:B------:R-:W-:Y:S01]  /*02f0*/  IMAD.MOV.U32 R3, RZ, RZ, RZ ;  /* 0x000000ffff037224 */ /* 0x000fe200078e00ff */
[----:B------:R-:W-:Y:S06]  /*0300*/  BRA `(.L_x_1) ;  /* 0x0000000000407947 */ /* 0x000fec0003800000 */
.L_x_0:
[----:B------:R-:W-:Y:S01]  /*0310*/  HFMA2 R11, -RZ, RZ, 0, 0 ;  /* 0x00000000ff0b7431 */ /* 0x000fe200000001ff */
[----:B------:R-:W-:Y:S01]  /*0320*/  MOV R16, UR4 ;  /* 0x0000000400107c02 */ /* 0x000fe20008000f00 */
[----:B------:R-:W-:Y:S01]  /*0330*/  IMAD.U32 R17, RZ, RZ, UR5 ;  /* 0x00000005ff117e24 */ /* 0x000fe2000f8e00ff */
[----:B------:R-:W-:Y:S01]  /*0340*/  MOV R0, 0x380 ;  /* 0x0000038000007802 */ /* 0x000fe20000000f00 */
[----:B------:R-:W-:Y:S02]  /*0350*/  IMAD.MOV.U32 R10, RZ, RZ, R4 ;  /* 0x000000ffff0a7224 */ /* 0x000fe400078e0004 */
[----:B------:R-:W-:-:S07]  /*0360*/  IMAD.U32 R14, RZ, RZ, UR7 ;  /* 0x00000007ff0e7e24 */ /* 0x000fce000f8e00ff */
[----:B------:R-:W-:Y:S05]  /*0370*/  CALL.REL.NOINC `($__internal_0_$__cuda_sm20_div_s64) ;  /* 0x0000000400bc7944 */ /* 0x000fea0003c00000 */
[----:B------:R-:W-:Y:S01]  /*0380*/  IADD3 R3, P0, PT, RZ, -R8, RZ ;  /* 0x80000008ff037210 */ /* 0x000fe20007f1e0ff */
[----:B------:R-:W-:Y:S01]  /*0390*/  IMAD.MOV.U32 R2, RZ, RZ, R8 ;  /* 0x000000ffff027224 */ /* 0x000fe200078e0008 */
[----:B------:R-:W-:-:S03]  /*03a0*/  MOV R5, RZ ;  /* 0x000000ff00057202 */ /* 0x000fc60000000f00 */
[----:B------:R-:W-:Y:S02]  /*03b0*/  IMAD.X R0, RZ, RZ, ~R9, P0 ;  /* 0x000000ffff007224 */ /* 0x000fe400000e0e09 */
[----:B------:R-:W-:-:S04]  /*03c0*/  IMAD.WIDE.U32 R10, R3, UR4, R4 ;  /* 0x00000004030a7c25 */ /* 0x000fc8000f8e0004 */
[----:B------:R-:W-:-:S04]  /*03d0*/  IMAD R0, R0, UR4, RZ ;  /* 0x0000000400007c24 */ /* 0x000fc8000f8e02ff */
[----:B------:R-:W-:-:S04]  /*03e0*/  IMAD R3, R3, UR7, R0 ;  /* 0x0000000703037c24 */ /* 0x000fc8000f8e0200 */
[----:B------:R-:W-:Y:S01]  /*03f0*/  IMAD.IADD R11, R11, 0x1, R3 ;  /* 0x000000010b0b7824 */ /* 0x000fe200078e0203 */
[----:B------:R-:W-:-:S07]  /*0400*/  MOV R3, R9 ;  /* 0x0000000900037202 */ /* 0x000fce0000000f00 */
.L_x_1:
[----:B------:R-:W0:Y:S01]  /*0410*/  LDCU UR4, c[0x0][0x3a4] ;  /* 0x00007480ff0477ac */ /* 0x000e220008000800 */
[----:B------:R-:W-:Y:S01]  /*0420*/  BSSY.RECONVERGENT B0, `(.L_x_2) ;  /* 0x000001f000007945 */ /* 0x000fe20003800200 */
[----:B0-----:R-:W-:-:S04]  /*0430*/  LOP3.LUT R0, R3, UR4, RZ, 0xfc, !PT ;  /* 0x0000000403007c12 */ /* 0x001fc8000f8efcff */
[----:B------:R-:W-:-:S13]  /*0440*/  ISETP.NE.U32.AND P0, PT, R0, RZ, PT ;  /* 0x000000ff0000720c */ /* 0x000fda0003f05070 */
[----:B------:R-:W-:Y:S05]  /*0450*/  @P0 BRA `(.L_x_3) ;  /* 0x0000000000540947 */ /* 0x000fea0003800000 */
[----:B------:R-:W0:Y:S02]  /*0460*/  LDCU UR4, c[0x0][0x3a0] ;  /* 0x00007400ff0477ac */ /* 0x000e240008000800 */
[----:B0-----:R-:W0:Y:S01]  /*0470*/  I2F.U32.RP R0, UR4 ;  /* 0x0000000400007d06 */ /* 0x001e220008209000 */
[----:B------:R-:W-:-:S07]  /*0480*/  ISETP.NE.U32.AND P1, PT, RZ, UR4, PT ;  /* 0x00000004ff007c0c */ /* 0x000fce000bf25070 */
[----:B0-----:R-:W0:Y:S02]  /*0490*/  MUFU.RCP R0, R0 ;  /* 0x0000000000007308 */ /* 0x001e240000001000 */
[----:B0-----:R-:W-:-:S06]  /*04a0*/  VIADD R6, R0, 0xffffffe ;  /* 0x0ffffffe00067836 */ /* 0x001fcc0000000000 */
[----:B------:R0:W1:Y:S02]  /*04b0*/  F2I.FTZ.U32.TRUNC.NTZ R7, R6 ;  /* 0x0000000600077305 */ /* 0x000064000021f000 */
[----:B0-----:R-:W-:Y:S02]  /*04c0*/  HFMA2 R6, -RZ, RZ, 0, 0 ;  /* 0x00000000ff067431 */ /* 0x001fe400000001ff */
[----:B-1----:R-:W-:-:S04]  /*04d0*/  IMAD.MOV R9, RZ, RZ, -R7 ;  /* 0x000000ffff097224 */ /* 0x002fc800078e0a07 */
[----:B------:R-:W-:-:S04]  /*04e0*/  IMAD R9, R9, UR4, RZ ;  /* 0x0000000409097c24 */ /* 0x000fc8000f8e02ff */
[----:B------:R-:W-:-:S06]  /*04f0*/  IMAD.HI.U32 R7, R7, R9, R6 ;  /* 0x0000000907077227 */ /* 0x000fcc00078e0006 */
[----:B------:R-:W-:-:S04]  /*0500*/  IMAD.HI.U32 R7, R7, R2, RZ ;  /* 0x0000000207077227 */ /* 0x000fc800078e00ff */
[----:B------:R-:W-:-:S04]  /*0510*/  IMAD.MOV R7, RZ, RZ, -R7 ;  /* 0x000000ffff077224 */ /* 0x000fc800078e0a07 */
[----:B------:R-:W-:Y:S02]  /*0520*/  IMAD R8, R7, UR4, R2 ;  /* 0x0000000407087c24 */ /* 0x000fe4000f8e0202 */
[----:B------:R-:W-:-:S03]  /*0530*/  IMAD.MOV.U32 R7, RZ, RZ, RZ ;  /* 0x000000ffff077224 */ /* 0x000fc600078e00ff */
[----:B------:R-:W-:-:S13]  /*0540*/  ISETP.GE.U32.AND P0, PT, R8, UR4, PT ;  /* 0x0000000408007c0c */ /* 0x000fda000bf06070 */
[----:B------:R-:W-:-:S05]  /*0550*/  @P0 VIADD R8, R8, -UR4 ;  /* 0x8000000408080c36 */ /* 0x000fca0008000000 */
[----:B------:R-:W-:-:S13]  /*0560*/  ISETP.GE.U32.AND P0, PT, R8, UR4, PT ;  /* 0x0000000408007c0c */ /* 0x000fda000bf06070 */
[----:B------:R-:W-:Y:S02]  /*0570*/  @P0 IADD3 R8, PT, PT, R8, -UR4, RZ ;  /* 0x8000000408080c10 */ /* 0x000fe4000fffe0ff */
[----:B------:R-:W-:-:S05]  /*0580*/  @!P1 LOP3.LUT R8, RZ, UR4, RZ, 0x33, !PT ;  /* 0x00000004ff089c12 */ /* 0x000fca000f8e33ff */
[----:B------:R-:W-:Y:S01]  /*0590*/  IMAD.MOV.U32 R6, RZ, RZ, R8 ;  /* 0x000000ffff067224 */ /* 0x000fe200078e0008 */
[----:B------:R-:W-:Y:S06]  /*05a0*/  BRA `(.L_x_4) ;  /* 0x0000000000187947 */ /* 0x000fec0003800000 */
.L_x_3:
[----:B------:R-:W-:Y:S01]  /*05b0*/  MOV R7, R2 ;  /* 0x0000000200077202 */ /* 0x000fe20000000f00 */
[----:B------:R-:W-:Y:S01]  /*05c0*/  IMAD.MOV.U32 R6, RZ, RZ, R3 ;  /* 0x000000ffff067224 */ /* 0x000fe200078e0003 */
[----:B------:R-:W-:-:S07]  /*05d0*/  MOV R0, 0x5f0 ;  /* 0x000005f000007802 */ /* 0x000fce0000000f00 */
[----:B------:R-:W-:Y:S05]  /*05e0*/  CALL.REL.NOINC `($__internal_1_$__cuda_sm20_rem_s64) ;  /* 0x0000000800707944 */ /* 0x000fea0003c00000 */
[----:B------:R-:W-:Y:S01]  /*05f0*/  IMAD.MOV.U32 R6, RZ, RZ, R8 ;  /* 0x000000ffff067224 */ /* 0x000fe200078e0008 */
[----:B------:R-:W-:-:S07]  /*0600*/  MOV R7, R9 ;  /* 0x0000000900077202 */ /* 0x000fce0000000f00 */
.L_x_4:
[----:B------:R-:W-:Y:S05]  /*0610*/  BSYNC.RECONVERGENT B0 ;  /* 0x0000000000007941 */ /* 0x000fea0003800200 */
.L_x_2:
[----:B------:R-:W0:Y:S01]  /*0620*/  LDCU UR6, c[0x0][0x39c] ;  /* 0x00007380ff0677ac */ /* 0x000e220008000800 */
[----:B------:R-:W-:Y:S01]  /*0630*/  BSSY.RECONVERGENT B0, `(.L_x_5) ;  /* 0x000002a000007945 */ /* 0x000fe20003800200 */
[----:B------:R-:W1:Y:S01]  /*0640*/  LDCU.64 UR4, c[0x0][0x358] ;  /* 0x00006b00ff0477ac */ /* 0x000e620008000a00 */
[----:B0-----:R-:W-:-:S04]  /*0650*/  LOP3.LUT R0, R11, UR6, RZ, 0xfc, !PT ;  /* 0x000000060b007c12 */ /* 0x001fc8000f8efcff */
[----:B------:R-:W-:-:S13]  /*0660*/  ISETP.NE.U32.AND P0, PT, R0, RZ, PT ;  /* 0x000000ff0000720c */ /* 0x000fda0003f05070 */
[----:B-1----:R-:W-:Y:S05]  /*0670*/  @P0 BRA `(.L_x_6) ;  /* 0x0000000000600947 */ /* 0x002fea0003800000 */
[----:B------:R-:W0:Y:S02]  /*0680*/  LDCU UR6, c[0x0][0x398] ;  /* 0x00007300ff0677ac */ /* 0x000e240008000800 */
[----:B0-----:R-:W0:Y:S01]  /*0690*/  I2F.U32.RP R0, UR6 ;  /* 0x0000000600007d06 */ /* 0x001e220008209000 */
[----:B------:R-:W-:-:S07]  /*06a0*/  ISETP.NE.U32.AND P2, PT, RZ, UR6, PT ;  /* 0x00000006ff007c0c */ /* 0x000fce000bf45070 */
[----:B0-----:R-:W0:Y:S02]  /*06b0*/  MUFU.RCP R0, R0 ;  /* 0x0000000000007308 */ /* 0x001e240000001000 */
[----:B0-----:R-:W-:Y:S01]  /*06c0*/  VIADD R8, R0, 0xffffffe ;  /* 0x0ffffffe00087836 */ /* 0x001fe20000000000 */
[----:B------:R-:W-:-:S05]  /*06d0*/  MOV R0, RZ ;  /* 0x000000ff00007202 */ /* 0x000fca0000000f00 */
[----:B------:R0:W1:Y:S02]  /*06e0*/  F2I.FTZ.U32.TRUNC.NTZ R9, R8 ;  /* 0x0000000800097305 */ /* 0x000064000021f000 */
[----:B0-----:R-:W-:Y:S02]  /*06f0*/  HFMA2 R8, -RZ, RZ, 0, 0 ;  /* 0x00000000ff087431 */ /* 0x001fe400000001ff */
[----:B-1----:R-:W-:-:S04]  /*0700*/  IMAD.MOV R11, RZ, RZ, -R9 ;  /* 0x000000ffff0b7224 */ /* 0x002fc800078e0a09 */
[----:B------:R-:W-:-:S04]  /*0710*/  IMAD R11, R11, UR6, RZ ;  /* 0x000000060b0b7c24 */ /* 0x000fc8000f8e02ff */
[----:B------:R-:W-:-:S06]  /*0720*/  IMAD.HI.U32 R9, R9, R11, R8 ;  /* 0x0000000b09097227 */ /* 0x000fcc00078e0008 */
[----:B------:R-:W-:-:S04]  /*0730*/  IMAD.HI.U32 R8, R9, R10, RZ ;  /* 0x0000000a09087227 */ /* 0x000fc800078e00ff */
[----:B------:R-:W-:-:S04]  /*0740*/  IMAD.MOV R9, RZ, RZ, -R8 ;  /* 0x000000ffff097224 */ /* 0x000fc800078e0a08 */
[----:B------:R-:W-:-:S05]  /*0750*/  IMAD R9, R9, UR6, R10 ;  /* 0x0000000609097c24 */ /* 0x000fca000f8e020a */
[----:B------:R-:W-:-:S13]  /*0760*/  ISETP.GE.U32.AND P0, PT, R9, UR6, PT ;  /* 0x0000000609007c0c */ /* 0x000fda000bf06070 */
[----:B------:R-:W-:Y:S01]  /*0770*/  @P0 VIADD R9, R9, -UR6 ;  /* 0x8000000609090c36 */ /* 0x000fe20008000000 */
[----:B------:R-:W-:-:S04]  /*0780*/  @P0 IADD3 R8, PT, PT, R8, 0x1, RZ ;  /* 0x0000000108080810 */ /* 0x000fc80007ffe0ff */
[----:B------:R-:W-:Y:S01]  /*0790*/  ISETP.GE.U32.AND P1, PT, R9, UR6, PT ;  /* 0x0000000609007c0c */ /* 0x000fe2000bf26070 */
[----:B------:R-:W-:-:S12]  /*07a0*/  IMAD.MOV.U32 R9, RZ, RZ, RZ ;  /* 0x000000ffff097224 */ /* 0x000fd800078e00ff */
[----:B------:R-:W-:Y:S01]  /*07b0*/  @P1 VIADD R8, R8, 0x1 ;  /* 0x0000000108081836 */ /* 0x000fe20000000000 */
[----:B------:R-:W-:-:S05]  /*07c0*/  @!P2 LOP3.LUT R8, RZ, UR6, RZ, 0x33, !PT ;  /* 0x00000006ff08ac12 */ /* 0x000fca000f8e33ff */
[----:B------:R-:W-:-:S04]  /*07d0*/  IMAD.MOV R13, RZ, RZ, -R8 ;  /* 0x000000ffff0d7224 */ /* 0x000fc800078e0a08 */
[----:B------:R-:W-:Y:S01]  /*07e0*/  IMAD R13, R13, UR6, R10 ;  /* 0x000000060d0d7c24 */ /* 0x000fe2000f8e020a */
[----:B------:R-:W-:Y:S06]  /*07f0*/  BRA `(.L_x_7) ;  /* 0x0000000000347947 */ /* 0x000fec0003800000 */
.L_x_6:
[----:B------:R-:W0:Y:S01]  /*0800*/  LDCU.64 UR6, c[0x0][0x398] ;  /* 0x00007300ff0677ac */ /* 0x000e220008000a00 */
[----:B------:R-:W-:Y:S01]  /*0810*/  MOV R0, 0x850 ;  /* 0x0000085000007802 */ /* 0x000fe20000000f00 */
[----:B0-----:R-:W-:Y:S01]  /*0820*/  IMAD.U32 R16, RZ, RZ, UR6 ;  /* 0x00000006ff107e24 */ /* 0x001fe2000f8e00ff */
[----:B------:R-:W-:-:S07]  /*0830*/  MOV R14, UR7 ;  /* 0x00000007000e7c02 */ /* 0x000fce0008000f00 */
[----:B------:R-:W-:Y:S05]  /*0840*/  CALL.REL.NOINC `($__internal_0_$__cuda_sm20_div_s64) ;  /* 0x0000000000887944 */ /* 0x000fea0003c00000 */
[----:B------:R-:W0:Y:S01]  /*0850*/  LDCU.64 UR6, c[0x0][0x398] ;  /* 0x00007300ff0677ac */ /* 0x000e220008000a00 */
[----:B------:R-:W-:-:S05]  /*0860*/  IADD3 R15, P0, PT, RZ, -R8, RZ ;  /* 0x80000008ff0f7210 */ /* 0x000fca0007f1e0ff */
[----:B------:R-:W-:-:S04]  /*0870*/  IMAD.X R0, RZ, RZ, ~R9, P0 ;  /* 0x000000ffff007224 */ /* 0x000fc800000e0e09 */
[----:B0-----:R-:W-:Y:S02]  /*0880*/  IMAD R0, R0, UR6, RZ ;  /* 0x0000000600007c24 */ /* 0x001fe4000f8e02ff */
[----:B------:R-:W-:-:S04]  /*0890*/  IMAD.WIDE.U32 R10, R15, UR6, R10 ;  /* 0x000000060f0a7c25 */ /* 0x000fc8000f8e000a */
[----:B------:R-:W-:Y:S02]  /*08a0*/  IMAD R15, R15, UR7, R0 ;  /* 0x000000070f0f7c24 */ /* 0x000fe4000f8e0200 */
[----:B------:R-:W-:-:S03]  /*08b0*/  IMAD.MOV.U32 R13, RZ, RZ, R10 ;  /* 0x000000ffff0d7224 */ /* 0x000fc600078e000a */
[----:B------:R-:W-:-:S07]  /*08c0*/  IADD3 R0, PT, PT, R11, R15, RZ ;  /* 0x0000000f0b007210 */ /* 0x000fce0007ffe0ff */
.L_x_7:
[----:B------:R-:W-:Y:S05]  /*08d0*/  BSYNC.RECONVERGENT B0 ;  /* 0x0000000000007941 */ /* 0x000fea0003800200 */
.L_x_5:
[----:B------:R-:W0:Y:S01]  /*08e0*/  LDCU.64 UR6, c[0x0][0x3a0] ;  /* 0x00007400ff0677ac */ /* 0x000e220008000a00 */
[----:B------:R-:W-:Y:S02]  /*08f0*/  IMAD.MOV.U32 R10, RZ, RZ, R6 ;  /* 0x000000ffff0a7224 */ /* 0x000fe400078e0006 */
[----:B------:R-:W-:Y:S01]  /*0900*/  IMAD.MOV.U32 R11, RZ, RZ, R7 ;  /* 0x000000ffff0b7224 */ /* 0x000fe200078e0007 */
[----:B------:R-:W1:Y:S01]  /*0910*/  LDCU.128 UR8, c[0x0][0x380] ;  /* 0x00007000ff0877ac */ /* 0x000e620008000c00 */
[----:B0-----:R-:W-:Y:S01]  /*0920*/  IMAD R12, R0, UR6, RZ ;  /* 0x00000006000c7c24 */ /* 0x001fe2000f8e02ff */
[----:B------:R-:W-:Y:S01]  /*0930*/  IADD3 R0, P0, P1, -R6, R8, R2 ;  /* 0x0000000806007210 */ /* 0x000fe2000791e102 */
[----:B------:R-:W-:-:S03]  /*0940*/  IMAD.WIDE.U32 R10, R13, UR6, R10 ;  /* 0x000000060d0a7c25 */ /* 0x000fc6000f8e000a */
[----:B------:R-:W-:Y:S01]  /*0950*/  IADD3.X R3, PT, PT, ~R7, R9, R3, P0, P1 ;  /* 0x0000000907037210 */ /* 0x000fe200007e2503 */
[----:B------:R-:W-:Y:S01]  /*0960*/  IMAD R5, R13, UR7, R12 ;  /* 0x000000070d057c24 */ /* 0x000fe2000f8e020c */
[----:B-1----:R-:W-:Y:S01]  /*0970*/  LEA R2, P0, R0, UR8, 0x3 ;  /* 0x0000000800027c11 */ /* 0x002fe2000f8018ff */
[----:B------:R-:W0:Y:S01]  /*0980*/  LDCU.64 UR6, c[0x0][0x390] ;  /* 0x00007200ff0677ac */ /* 0x000e220008000a00 */
[----:B------:R-:W-:Y:S02]  /*0990*/  LEA R6, P1, R10, UR10, 0x3 ;  /* 0x0000000a0a067c11 */ /* 0x000fe4000f8218ff */
[----:B------:R-:W-:Y:S02]  /*09a0*/  IADD3 R5, PT, PT, R11, R5, RZ ;  /* 0x000000050b057210 */ /* 0x000fe40007ffe0ff */
[----:B------:R-:W-:Y:S02]  /*09b0*/  LEA.HI.X R3, R0, UR9, R3, 0x3, P0 ;  /* 0x0000000900037c11 */ /* 0x000fe400080f1c03 */
[----:B------:R-:W-:-:S04]  /*09c0*/  LEA.HI.X R7, R10, UR11, R5, 0x3, P1 ;  /* 0x0000000b0a077c11 */ /* 0x000fc800088f1c05 */
[----:B------:R-:W2:Y:S04]  /*09d0*/  LDG.E.64 R2, desc[UR4][R2.64] ;  /* 0x0000000402027981 */ /* 0x000ea8000c1e1b00 */
[----:B------:R-:W2:Y:S01]  /*09e0*/  LDG.E.64 R6, desc[UR4][R6.64] ;  /* 0x0000000406067981 */ /* 0x000ea2000c1e1b00 */
[----:B0-----:R-:W-:-:S04]  /*09f0*/  LEA R10, P0, R4, UR6, 0x3 ;  /* 0x00000006040a7c11 */ /* 0x001fc8000f8018ff */
[----:B------:R-:W-:Y:S01]  /*0a00*/  LEA.HI.X R11, R4, UR7, RZ, 0x3, P0 ;  /* 0x00000007040b7c11 */ /* 0x000fe200080f1cff */
[-C--:B--2---:R-:W-:Y:S02]  /*0a10*/  IMAD R5, R7, R2.reuse, RZ ;  /* 0x0000000207057224 */ /* 0x084fe400078e02ff */
[----:B------:R-:W-:-:S04]  /*0a20*/  IMAD.WIDE.U32 R8, R6, R2, RZ ;  /* 0x0000000206087225 */ /* 0x000fc800078e00ff */
[----:B------:R-:W-:-:S04]  /*0a30*/  IMAD R5, R3, R6, R5 ;  /* 0x0000000603057224 */ /* 0x000fc800078e0205 */
[----:B------:R-:W-:-:S05]  /*0a40*/  IMAD.IADD R9, R9, 0x1, R5 ;  /* 0x0000000109097824 */ /* 0x000fca00078e0205 */
[----:B------:R-:W-:Y:S01]  /*0a50*/  STG.E.64 desc[UR4][R10.64], R8 ;  /* 0x000000080a007986 */ /* 0x000fe2000c101b04 */
[----:B------:R-:W-:Y:S05]  /*0a60*/  EXIT ;  /* 0x000000000000794d */ /* 0x000fea0003800000 */
        .weak           $__internal_0_$__cuda_sm20_div_s64
        .type           $__internal_0_$__cuda_sm20_div_s64,@function
        .size           $__internal_0_$__cuda_sm20_div_s64,($__internal_1_$__cuda_sm20_rem_s64 - $__internal_0_$__cuda_sm20_div_s64)
$__internal_0_$__cuda_sm20_div_s64:
[-C--:B------:R-:W-:Y:S02]  /*0a70*/  IADD3 R9, P1, PT, RZ, -R16.reuse, RZ ;  /* 0x80000010ff097210 */ /* 0x080fe40007f3e0ff */
[----:B------:R-:W-:Y:S02]  /*0a80*/  ISETP.GE.AND P0, PT, R14, RZ, PT ;  /* 0x000000ff0e00720c */ /* 0x000fe40003f06270 */
[----:B------:R-:W-:Y:S01]  /*0a90*/  ISETP.GE.AND P3, PT, R11, RZ, PT ;  /* 0x000000ff0b00720c */ /* 0x000fe20003f66270 */
[----:B------:R-:W-:Y:S01]  /*0aa0*/  IMAD.X R13, RZ, RZ, ~R14, P1 ;  /* 0x000000ffff0d7224 */ /* 0x000fe200008e0e0e */
[----:B------:R-:W-:-:S04]  /*0ab0*/  SEL R8, R9, R16, !P0 ;  /* 0x0000001009087207 */ /* 0x000fc80004000000 */
[----:B------:R-:W-:-:S04]  /*0ac0*/  SEL R9, R13, R14, !P0 ;  /* 0x0000000e0d097207 */ /* 0x000fc80004000000 */
[----:B------:R-:W0:Y:S08]  /*0ad0*/  I2F.U64.RP R15, R8 ;  /* 0x00000008000f7312 */ /* 0x000e300000309000 */
[----:B0-----:R-:W0:Y:S02]  /*0ae0*/  MUFU.RCP R15, R15 ;  /* 0x0000000f000f7308 */ /* 0x001e240000001000 */
[----:B0-----:R-:W-:-:S06]  /*0af0*/  IADD3 R12, PT, PT, R15, 0x1ffffffe, RZ ;  /* 0x1ffffffe0f0c7810 */ /* 0x001fcc0007ffe0ff */
[----:B------:R-:W0:Y:S02]  /*0b00*/  F2I.U64.TRUNC R12, R12 ;  /* 0x0000000c000c7311 */ /* 0x000e24000020d800 */
[----:B0-----:R-:W-:-:S04]  /*0b10*/  IMAD.WIDE.U32 R18, R12, R8, RZ ;  /* 0x000000080c127225 */ /* 0x001fc800078e00ff */
[C---:B------:R-:W-:Y:S01]  /*0b20*/  IMAD R17, R12.reuse, R9, R19 ;  /* 0x000000090c117224 */ /* 0x040fe200078e0213 */
[----:B------:R-:W-:Y:S01]  /*0b30*/  IADD3 R21, P0, PT, RZ, -R18, RZ ;  /* 0x80000012ff157210 */ /* 0x000fe20007f1e0ff */
[----:B------:R-:W-:Y:S02]  /*0b40*/  IMAD.MOV.U32 R19, RZ, RZ, R12 ;  /* 0x000000ffff137224 */ /* 0x000fe400078e000c */
[----:B------:R-:W-:Y:S02]  /*0b50*/  IMAD R17, R13, R8, R17 ;  /* 0x000000080d117224 */ /* 0x000fe400078e0211 */
[----:B------:R-:W-:-:S04]  /*0b60*/  IMAD.HI.U32 R18, R12, R21, RZ ;  /* 0x000000150c127227 */ /* 0x000fc800078e00ff */
[----:B------:R-:W-:-:S04]  /*0b70*/  IMAD.X R17, RZ, RZ, ~R17, P0 ;  /* 0x000000ffff117224 */ /* 0x000fc800000e0e11 */
[----:B------:R-:W-:-:S04]  /*0b80*/  IMAD.WIDE.U32 R18, P0, R12, R17, R18 ;  /* 0x000000110c127225 */ /* 0x000fc80007800012 */
[C---:B------:R-:W-:Y:S02]  /*0b90*/  IMAD R15, R13.reuse, R17, RZ ;  /* 0x000000110d0f7224 */ /* 0x040fe400078e02ff */
[----:B------:R-:W-:-:S04]  /*0ba0*/  IMAD.HI.U32 R18, P1, R13, R21, R18 ;  /* 0x000000150d127227 */ /* 0x000fc80007820012 */
[----:B------:R-:W-:Y:S01]  /*0bb0*/  IMAD.HI.U32 R17, R13, R17, RZ ;  /* 0x000000110d117227 */ /* 0x000fe200078e00ff */
[----:B------:R-:W-:Y:S02]  /*0bc0*/  IADD3 R19, P2, PT, R15, R18, RZ ;  /* 0x000000120f137210 */ /* 0x000fe40007f5e0ff */
[----:B------:R-:W-:Y:S02]  /*0bd0*/  IADD3 R15, P4, PT, RZ, -R10, RZ ;  /* 0x8000000aff0f7210 */ /* 0x000fe40007f9e0ff */
[----:B------:R-:W-:Y:S01]  /*0be0*/  IADD3.X R17, PT, PT, R17, R13, RZ, P0, !PT ;  /* 0x0000000d11117210 */ /* 0x000fe200007fe4ff */
[----:B------:R-:W-:Y:S01]  /*0bf0*/  IMAD.WIDE.U32 R12, R19, R8, RZ ;  /* 0x00000008130c7225 */ /* 0x000fe200078e00ff */
[----:B------:R-:W-:Y:S02]  /*0c00*/  SEL R15, R15, R10, !P3 ;  /* 0x0000000a0f0f7207 */ /* 0x000fe40005800000 */
[----:B------:R-:W-:Y:S01]  /*0c10*/  IADD3.X R17, PT, PT, RZ, RZ, R17, P2, P1 ;  /* 0x000000ffff117210 */ /* 0x000fe200017e2411 */
[----:B------:R-:W-:Y:S01]  /*0c20*/  IMAD R13, R19, R9, R13 ;  /* 0x00000009130d7224 */ /* 0x000fe200078e020d */
[----:B------:R-:W-:Y:S01]  /*0c30*/  IADD3 R21, P0, PT, RZ, -R12, RZ ;  /* 0x8000000cff157210 */ /* 0x000fe20007f1e0ff */
[----:B------:R-:W-:-:S02]  /*0c40*/  IMAD.X R20, RZ, RZ, ~R11, P4 ;  /* 0x000000ffff147224 */ /* 0x000fc400020e0e0b */
[----:B------:R-:W-:Y:S02]  /*0c50*/  IMAD R13, R17, R8, R13 ;  /* 0x00000008110d7224 */ /* 0x000fe400078e020d */
[----:B------:R-:W-:-:S04]  /*0c60*/  IMAD.HI.U32 R18, R19, R21, RZ ;  /* 0x0000001513127227 */ /* 0x000fc800078e00ff */
[----:B------:R-:W-:-:S04]  /*0c70*/  IMAD.X R12, RZ, RZ, ~R13, P0 ;  /* 0x000000ffff0c7224 */ /* 0x000fc800000e0e0d */
[----:B------:R-:W-:-:S04]  /*0c80*/  IMAD.WIDE.U32 R18, P0, R19, R12, R18 ;  /* 0x0000000c13127225 */ /* 0x000fc80007800012 */
[C---:B------:R-:W-:Y:S02]  /*0c90*/  IMAD R13, R17.reuse, R12, RZ ;  /* 0x0000000c110d7224 */ /* 0x040fe400078e02ff */
[----:B------:R-:W-:-:S04]  /*0ca0*/  IMAD.HI.U32 R18, P1, R17, R21, R18 ;  /* 0x0000001511127227 */ /* 0x000fc80007820012 */
[----:B------:R-:W-:Y:S01]  /*0cb0*/  IMAD.HI.U32 R12, R17, R12, RZ ;  /* 0x0000000c110c7227 */ /* 0x000fe200078e00ff */
[----:B------:R-:W-:-:S04]  /*0cc0*/  IADD3 R18, P2, PT, R13, R18, RZ ;  /* 0x000000120d127210 */ /* 0x000fc80007f5e0ff */
[----:B------:R-:W-:Y:S01]  /*0cd0*/  IADD3.X R13, PT, PT, R12, R17, RZ, P0, !PT ;  /* 0x000000110c0d7210 */ /* 0x000fe200007fe4ff */
[----:B------:R-:W-:Y:S01]  /*0ce0*/  IMAD.HI.U32 R12, R18, R15, RZ ;  /* 0x0000000f120c7227 */ /* 0x000fe200078e00ff */
[----:B------:R-:W-:Y:S02]  /*0cf0*/  SEL R17, R20, R11, !P3 ;  /* 0x0000000b14117207 */ /* 0x000fe40005800000 */
[----:B------:R-:W-:Y:S01]  /*0d00*/  IADD3.X R20, PT, PT, RZ, RZ, R13, P2, P1 ;  /* 0x000000ffff147210 */ /* 0x000fe200017e240d */
[----:B------:R-:W-:Y:S02]  /*0d10*/  IMAD.MOV.U32 R13, RZ, RZ, RZ ;  /* 0x000000ffff0d7224 */ /* 0x000fe400078e00ff */
[----:B------:R-:W-:-:S04]  /*0d20*/  IMAD.WIDE.U32 R12, R18, R17, R12 ;  /* 0x00000011120c7225 */ /* 0x000fc800078e000c */
[C---:B------:R-:W-:Y:S02]  /*0d30*/  IMAD R19, R20.reuse, R17, RZ ;  /* 0x0000001114137224 */ /* 0x040fe400078e02ff */
[----:B------:R-:W-:-:S04]  /*0d40*/  IMAD.HI.U32 R12, P0, R20, R15, R12 ;  /* 0x0000000f140c7227 */ /* 0x000fc8000780000c */
[----:B------:R-:W-:Y:S01]  /*0d50*/  IMAD.HI.U32 R21, R20, R17, RZ ;  /* 0x0000001114157227 */ /* 0x000fe200078e00ff */
[----:B------:R-:W-:-:S03]  /*0d60*/  IADD3 R19, P1, PT, R19, R12, RZ ;  /* 0x0000000c13137210 */ /* 0x000fc60007f3e0ff */
[----:B------:R-:W-:Y:S02]  /*0d70*/  IMAD.X R21, RZ, RZ, R21, P0 ;  /* 0x000000ffff157224 */ /* 0x000fe400000e0615 */
[----:B------:R-:W-:-:S03]  /*0d80*/  IMAD.WIDE.U32 R12, R19, R8, RZ ;  /* 0x00000008130c7225 */ /* 0x000fc600078e00ff */
[----:B------:R-:W-:Y:S01]  /*0d90*/  IADD3.X R21, PT, PT, RZ, R21, RZ, P1, !PT ;  /* 0x00000015ff157210 */ /* 0x000fe20000ffe4ff */
[----:B------:R-:W-:Y:S01]  /*0da0*/  IMAD R13, R19, R9, R13 ;  /* 0x00000009130d7224 */ /* 0x000fe200078e020d */
[----:B------:R-:W-:-:S03]  /*0db0*/  IADD3 R23, P1, PT, -R12, R15, RZ ;  /* 0x0000000f0c177210 */ /* 0x000fc60007f3e1ff */
[-C--:B------:R-:W-:Y:S01]  /*0dc0*/  IMAD R12, R21, R8.reuse, R13 ;  /* 0x00000008150c7224 */ /* 0x080fe200078e020d */
[----:B------:R-:W-:-:S03]  /*0dd0*/  ISETP.GE.U32.AND P0, PT, R23, R8, PT ;  /* 0x000000081700720c */ /* 0x000fc60003f06070 */
[----:B------:R-:W-:Y:S01]  /*0de0*/  IMAD.X R17, R17, 0x1, ~R12, P1 ;  /* 0x0000000111117824 */ /* 0x000fe200008e0e0c */
[----:B------:R-:W-:Y:S02]  /*0df0*/  IADD3 R13, P1, PT, R23, -R8, RZ ;  /* 0x80000008170d7210 */ /* 0x000fe40007f3e0ff */
[----:B------:R-:W-:Y:S02]  /*0e00*/  IADD3 R12, P2, PT, R19, 0x1, RZ ;  /* 0x00000001130c7810 */ /* 0x000fe40007f5e0ff */
[C---:B------:R-:W-:Y:S01]  /*0e10*/  ISETP.GE.U32.AND.EX P0, PT, R17.reuse, R9, PT, P0 ;  /* 0x000000091100720c */ /* 0x040fe20003f06100 */
[----:B------:R-:W-:Y:S01]  /*0e20*/  IMAD.X R15, R17, 0x1, ~R9, P1 ;  /* 0x00000001110f7824 */ /* 0x000fe200008e0e09 */
[----:B------:R-:W-:Y:S02]  /*0e30*/  IADD3.X R18, PT, PT, RZ, R21, RZ, P2, !PT ;  /* 0x00000015ff127210 */ /* 0x000fe400017fe4ff */
[----:B------:R-:W-:Y:S02]  /*0e40*/  SEL R13, R13, R23, P0 ;  /* 0x000000170d0d7207 */ /* 0x000fe40000000000 */
[----:B------:R-:W-:-:S02]  /*0e50*/  SEL R19, R12, R19, P0 ;  /* 0x000000130c137207 */ /* 0x000fc40000000000 */
[----:B------:R-:W-:Y:S02]  /*0e60*/  SEL R15, R15, R17, P0 ;  /* 0x000000110f0f7207 */ /* 0x000fe40000000000 */
[----:B------:R-:W-:Y:S02]  /*0e70*/  ISETP.GE.U32.AND P1, PT, R13, R8, PT ;  /* 0x000000080d00720c */ /* 0x000fe40003f26070 */
[----:B------:R-:W-:Y:S02]  /*0e80*/  SEL R12, R18, R21, P0 ;  /* 0x00000015120c7207 */ /* 0x000fe40000000000 */
[----:B------:R-:W-:Y:S02]  /*0e90*/  IADD3 R8, P2, PT, R19, 0x1, RZ ;  /* 0x0000000113087810 */ /* 0x000fe40007f5e0ff */
[----:B------:R-:W-:Y:S02]  /*0ea0*/  ISETP.GE.U32.AND.EX P0, PT, R15, R9, PT, P1 ;  /* 0x000000090f00720c */ /* 0x000fe40003f06110 */
[----:B------:R-:W-:Y:S01]  /*0eb0*/  LOP3.LUT R15, R14, R11, RZ, 0x3c, !PT ;  /* 0x0000000b0e0f7212 */ /* 0x000fe200078e3cff */
[----:B------:R-:W-:Y:S01]  /*0ec0*/  IMAD.X R9, RZ, RZ, R12, P2 ;  /* 0x000000ffff097224 */ /* 0x000fe200010e060c */
[----:B------:R-:W-:-:S02]  /*0ed0*/  SEL R8, R8, R19, P0 ;  /* 0x0000001308087207 */ /* 0x000fc40000000000 */
[----:B------:R-:W-:Y:S02]  /*0ee0*/  ISETP.GE.AND P1, PT, R15, RZ, PT ;  /* 0x000000ff0f00720c */ /* 0x000fe40003f26270 */
[----:B------:R-:W-:Y:S02]  /*0ef0*/  SEL R9, R9, R12, P0 ;  /* 0x0000000c09097207 */ /* 0x000fe40000000000 */
[-C--:B------:R-:W-:Y:S02]  /*0f00*/  IADD3 R13, P2, PT, RZ, -R8.reuse, RZ ;  /* 0x80000008ff0d7210 */ /* 0x080fe40007f5e0ff */
[----:B------:R-:W-:Y:S02]  /*0f10*/  ISETP.NE.U32.AND P0, PT, R16, RZ, PT ;  /* 0x000000ff1000720c */ /* 0x000fe40003f05070 */
[-C--:B------:R-:W-:Y:S02]  /*0f20*/  IADD3.X R12, PT, PT, RZ, ~R9.reuse, RZ, P2, !PT ;  /* 0x80000009ff0c7210 */ /* 0x080fe400017fe4ff */
[----:B------:R-:W-:Y:S01]  /*0f30*/  SEL R8, R13, R8, !P1 ;  /* 0x000000080d087207 */ /* 0x000fe20004800000 */
[----:B------:R-:W-:Y:S01]  /*0f40*/  HFMA2 R13, -RZ, RZ, 0, 0 ;  /* 0x00000000ff0d7431 */ /* 0x000fe200000001ff */
[----:B------:R-:W-:Y:S01]  /*0f50*/  SEL R9, R12, R9, !P1 ;  /* 0x000000090c097207 */ /* 0x000fe20004800000 */
[----:B------:R-:W-:Y:S01]  /*0f60*/  IMAD.MOV.U32 R12, RZ, RZ, R0 ;  /* 0x000000ffff0c7224 */ /* 0x000fe200078e0000 */
[----:B------:R-:W-:-:S04]  /*0f70*/  ISETP.NE.AND.EX P0, PT, R14, RZ, PT, P0 ;  /* 0x000000ff0e00720c */ /* 0x000fc80003f05300 */
[----:B------:R-:W-:Y:S02]  /*0f80*/  SEL R8, R8, 0xffffffff, P0 ;  /* 0xffffffff08087807 */ /* 0x000fe40000000000 */
[----:B------:R-:W-:Y:S01]  /*0f90*/  SEL R9, R9, 0xffffffff, P0 ;  /* 0xffffffff09097807 */ /* 0x000fe20000000000 */
[----:B------:R-:W-:Y:S06]  /*0fa0*/  RET.REL.NODEC R12 `(_Z18per_element_kernelPlS_S_ll) ;  /* 0xfffffff00c147950 */ /* 0x000fec0003c3ffff */
        .weak           $__internal_1_$__cuda_sm20_rem_s64
        .type           $__internal_1_$__cuda_sm20_rem_s64,@function
        .size           $__internal_1_$__cuda_sm20_rem_s64,(.L_x_24 - $__internal_1_$__cuda_sm20_rem_s64)
$__internal_1_$__cuda_sm20_rem_s64:
[----:B------:R-:W0:Y:S02]  /*0fb0*/  LDCU.64 UR6, c[0x0][0x3a0] ;  /* 0x00007400ff0677ac */ /* 0x000e240008000a00 */
[----:B0-----:R-:W-:Y:S02]  /*0fc0*/  UIADD3 UR4, UP1, UPT, URZ, -UR6, URZ ;  /* 0x80000006ff047290 */ /* 0x001fe4000ff3e0ff */
[----:B------:R-:W-:Y:S02]  /*0fd0*/  UISETP.GE.AND UP0, UPT, UR7, URZ, UPT ;  /* 0x000000ff0700728c */ /* 0x000fe4000bf06270 */
[----:B------:R-:W-:Y:S02]  /*0fe0*/  UIADD3.X UR5, UPT, UPT, URZ, ~UR7, URZ, UP1, !UPT ;  /* 0x80000007ff057290 */ /* 0x000fe40008ffe4ff */
[----:B------:R-:W-:Y:S02]  /*0ff0*/  USEL UR4, UR4, UR6, !UP0 ;  /* 0x0000000604047287 */ /* 0x000fe4000c000000 */
[----:B------:R-:W-:-:S09]  /*1000*/  USEL UR5, UR5, UR7, !UP0 ;  /* 0x0000000705057287 */ /* 0x000fd2000c000000 */
[----:B------:R-:W0:Y:S08]  /*1010*/  I2F.U64.RP R14, UR4 ;  /* 0x00000004000e7d12 */ /* 0x000e300008309000 */
[----:B0-----:R-:W0:Y:S02]  /*1020*/  MUFU.RCP R14, R14 ;  /* 0x0000000e000e7308 */ /* 0x001e240000001000 */
[----:B0-----:R-:W-:-:S06]  /*1030*/  VIADD R8, R14, 0x1ffffffe ;  /* 0x1ffffffe0e087836 */ /* 0x001fcc0000000000 */
[----:B------:R-:W0:Y:S02]  /*1040*/  F2I.U64.TRUNC R8, R8 ;  /* 0x0000000800087311 */ /* 0x000e24000020d800 */
[----:B0-----:R-:W-:-:S04]  /*1050*/  IMAD.WIDE.U32 R12, R8, UR4, RZ ;  /* 0x00000004080c7c25 */ /* 0x001fc8000f8e00ff */
[----:B------:R-:W-:Y:S01]  /*1060*/  IMAD R13, R8, UR5, R13 ;  /* 0x00000005080d7c24 */ /* 0x000fe2000f8e020d */
[----:B------:R-:W-:-:S03]  /*1070*/  IADD3 R15, P0, PT, RZ, -R12, RZ ;  /* 0x8000000cff0f7210 */ /* 0x000fc60007f1e0ff */
[----:B------:R-:W-:Y:S02]  /*1080*/  IMAD R13, R9, UR4, R13 ;  /* 0x00000004090d7c24 */ /* 0x000fe4000f8e020d */
[----:B------:R-:W-:-:S03]  /*1090*/  IMAD.HI.U32 R12, R8, R15, RZ ;  /* 0x0000000f080c7227 */ /* 0x000fc600078e00ff */
[----:B------:R-:W-:Y:S01]  /*10a0*/  IADD3.X R17, PT, PT, RZ, ~R13, RZ, P0, !PT ;  /* 0x8000000dff117210 */ /* 0x000fe200007fe4ff */
[----:B------:R-:W-:-:S04]  /*10b0*/  IMAD.MOV.U32 R13, RZ, RZ, R8 ;  /* 0x000000ffff0d7224 */ /* 0x000fc800078e0008 */
[----:B------:R-:W-:-:S04]  /*10c0*/  IMAD.WIDE.U32 R12, P0, R8, R17, R12 ;  /* 0x00000011080c7225 */ /* 0x000fc8000780000c */
[C---:B------:R-:W-:Y:S02]  /*10d0*/  IMAD R19, R9.reuse, R17, RZ ;  /* 0x0000001109137224 */ /* 0x040fe400078e02ff */
[----:B------:R-:W-:-:S04]  /*10e0*/  IMAD.HI.U32 R12, P1, R9, R15, R12 ;  /* 0x0000000f090c7227 */ /* 0x000fc8000782000c */
[----:B------:R-:W-:Y:S01]  /*10f0*/  IMAD.HI.U32 R17, R9, R17, RZ ;  /* 0x0000001109117227 */ /* 0x000fe200078e00ff */
[----:B------:R-:W-:-:S04]  /*1100*/  IADD3 R13, P2, PT, R19, R12, RZ ;  /* 0x0000000c130d7210 */ /* 0x000fc80007f5e0ff */
[----:B------:R-:W-:Y:S01]  /*1110*/  IADD3.X R12, PT, PT, R17, R9, RZ, P0, !PT ;  /* 0x00000009110c7210 */ /* 0x000fe200007fe4ff */
[----:B------:R-:W-:-:S03]  /*1120*/  IMAD.WIDE.U32 R8, R13, UR4, RZ ;  /* 0x000000040d087c25 */ /* 0x000fc6000f8e00ff */
[----:B------:R-:W-:Y:S01]  /*1130*/  IADD3.X R15, PT, PT, RZ, RZ, R12, P2, P1 ;  /* 0x000000ffff0f7210 */ /* 0x000fe200017e240c */
[----:B------:R-:W-:Y:S01]  /*1140*/  IMAD R12, R13, UR5, R9 ;  /* 0x000000050d0c7c24 */ /* 0x000fe2000f8e0209 */
[----:B------:R-:W-:Y:S02]  /*1150*/  IADD3 R9, P0, PT, RZ, -R8, RZ ;  /* 0x80000008ff097210 */ /* 0x000fe40007f1e0ff */
[----:B------:R-:W-:Y:S01]  /*1160*/  ISETP.GE.AND P1, PT, R6, RZ, PT ;  /* 0x000000ff0600720c */ /* 0x000fe20003f26270 */
[----:B------:R-:W-:Y:S02]  /*1170*/  IMAD R8, R15, UR4, R12 ;  /* 0x000000040f087c24 */ /* 0x000fe4000f8e020c */
[----:B------:R-:W-:-:S04]  /*1180*/  IMAD.HI.U32 R12, R13, R9, RZ ;  /* 0x000000090d0c7227 */ /* 0x000fc800078e00ff */
[----:B------:R-:W-:Y:S01]  /*1190*/  IMAD.X R14, RZ, RZ, ~R8, P0 ;  /* 0x000000ffff0e7224 */ /* 0x000fe200000e0e08 */
[----:B------:R-:W-:-:S03]  /*11a0*/  IADD3 R8, P4, PT, RZ, -R7, RZ ;  /* 0x80000007ff087210 */ /* 0x000fc60007f9e0ff */
[----:B------:R-:W-:Y:S01]  /*11b0*/  IMAD.WIDE.U32 R12, P0, R13, R14, R12 ;  /* 0x0000000e0d0c7225 */ /* 0x000fe2000780000c */
[----:B------:R-:W-:Y:S02]  /*11c0*/  SEL R7, R8, R7, !P1 ;  /* 0x0000000708077207 */ /* 0x000fe40004800000 */
[----:B------:R-:W-:Y:S01]  /*11d0*/  IADD3.X R17, PT, PT, RZ, ~R6, RZ, P4, !PT ;  /* 0x80000006ff117210 */ /* 0x000fe200027fe4ff */
[----:B------:R-:W-:-:S03]  /*11e0*/  IMAD.HI.U32 R12, P2, R15, R9, R12 ;  /* 0x000000090f0c7227 */ /* 0x000fc6000784000c */
[----:B------:R-:W-:Y:S01]  /*11f0*/  SEL R17, R17, R6, !P1 ;  /* 0x0000000611117207 */ /* 0x000fe20004800000 */
[CC--:B------:R-:W-:Y:S02]  /*1200*/  IMAD R9, R15.reuse, R14.reuse, RZ ;  /* 0x0000000e0f097224 */ /* 0x0c0fe400078e02ff */
[----:B------:R-:W-:-:S03]  /*1210*/  IMAD.HI.U32 R14, R15, R14, RZ ;  /* 0x0000000e0f0e7227 */ /* 0x000fc600078e00ff */
[----:B------:R-:W-:Y:S01]  /*1220*/  IADD3 R12, P3, PT, R9, R12, RZ ;  /* 0x0000000c090c7210 */ /* 0x000fe20007f7e0ff */
[----:B------:R-:W-:Y:S01]  /*1230*/  IMAD.X R15, R14, 0x1, R15, P0 ;  /* 0x000000010e0f7824 */ /* 0x000fe200000e060f */
[----:B------:R-:W-:-:S03]  /*1240*/  MOV R9, RZ ;  /* 0x000000ff00097202 */ /* 0x000fc60000000f00 */
[----:B------:R-:W-:Y:S01]  /*1250*/  IMAD.HI.U32 R8, R12, R7, RZ ;  /* 0x000000070c087227 */ /* 0x000fe200078e00ff */
[----:B------:R-:W-:-:S03]  /*1260*/  IADD3.X R15, PT, PT, RZ, RZ, R15, P3, P2 ;  /* 0x000000ffff0f7210 */ /* 0x000fc60001fe440f */
[----:B------:R-:W-:-:S04]  /*1270*/  IMAD.WIDE.U32 R8, R12, R17, R8 ;  /* 0x000000110c087225 */ /* 0x000fc800078e0008 */
[C---:B------:R-:W-:Y:S02]  /*1280*/  IMAD R13, R15.reuse, R17, RZ ;  /* 0x000000110f0d7224 */ /* 0x040fe400078e02ff */
[----:B------:R-:W-:-:S04]  /*1290*/  IMAD.HI.U32 R8, P0, R15, R7, R8 ;  /* 0x000000070f087227 */ /* 0x000fc80007800008 */
[----:B------:R-:W-:Y:S01]  /*12a0*/  IMAD.HI.U32 R6, R15, R17, RZ ;  /* 0x000000110f067227 */ /* 0x000fe200078e00ff */
[----:B------:R-:W-:-:S03]  /*12b0*/  IADD3 R13, P2, PT, R13, R8, RZ ;  /* 0x000000080d0d7210 */ /* 0x000fc60007f5e0ff */
[----:B------:R-:W-:Y:S02]  /*12c0*/  IMAD.X R6, RZ, RZ, R6, P0 ;  /* 0x000000ffff067224 */ /* 0x000fe400000e0606 */
[----:B------:R-:W-:-:S03]  /*12d0*/  IMAD.WIDE.U32 R8, R13, UR4, RZ ;  /* 0x000000040d087c25 */ /* 0x000fc6000f8e00ff */
[----:B------:R-:W-:Y:S01]  /*12e0*/  IADD3.X R6, PT, PT, RZ, R6, RZ, P2, !PT ;  /* 0x00000006ff067210 */ /* 0x000fe200017fe4ff */
[----:B------:R-:W-:Y:S01]  /*12f0*/  IMAD R13, R13, UR5, R9 ;  /* 0x000000050d0d7c24 */ /* 0x000fe2000f8e0209 */
[----:B------:R-:W-:-:S03]  /*1300*/  IADD3 R8, P2, PT, -R8, R7, RZ ;  /* 0x0000000708087210 */ /* 0x000fc60007f5e1ff */
[----:B------:R-:W-:Y:S01]  /*1310*/  IMAD R6, R6, UR4, R13 ;  /* 0x0000000406067c24 */ /* 0x000fe2000f8e020d */
[----:B------:R-:W-:-:S03]  /*1320*/  ISETP.GE.U32.AND P0, PT, R8, UR4, PT ;  /* 0x0000000408007c0c */ /* 0x000fc6000bf06070 */
[----:B------:R-:W-:Y:S01]  /*1330*/  IMAD.X R9, R17, 0x1, ~R6, P2 ;  /* 0x0000000111097824 */ /* 0x000fe200010e0e06 */
[----:B------:R-:W-:-:S04]  /*1340*/  IADD3 R7, P2, PT, R8, -UR4, RZ ;  /* 0x8000000408077c10 */ /* 0x000fc8000ff5e0ff */
[C---:B------:R-:W-:Y:S02]  /*1350*/  ISETP.GE.U32.AND.EX P0, PT, R9.reuse, UR5, PT, P0 ;  /* 0x0000000509007c0c */ /* 0x040fe4000bf06100 */
[----:B------:R-:W-:Y:S02]  /*1360*/  IADD3.X R6, PT, PT, R9, ~UR5, RZ, P2, !PT ;  /* 0x8000000509067c10 */ /* 0x000fe400097fe4ff */
[----:B------:R-:W-:Y:S02]  /*1370*/  SEL R7, R7, R8, P0 ;  /* 0x0000000807077207 */ /* 0x000fe40000000000 */
[----:B------:R-:W-:Y:S02]  /*1380*/  SEL R6, R6, R9, P0 ;  /* 0x0000000906067207 */ /* 0x000fe40000000000 */
[C---:B------:R-:W-:Y:S02]  /*1390*/  ISETP.GE.U32.AND P0, PT, R7.reuse, UR4, PT ;  /* 0x0000000407007c0c */ /* 0x040fe4000bf06070 */
[----:B------:R-:W-:-:S02]  /*13a0*/  IADD3 R8, P2, PT, R7, -UR4, RZ ;  /* 0x8000000407087c10 */ /* 0x000fc4000ff5e0ff */
[C---:B------:R-:W-:Y:S02]  /*13b0*/  ISETP.GE.U32.AND.EX P0, PT, R6.reuse, UR5, PT, P0 ;  /* 0x0000000506007c0c */ /* 0x040fe4000bf06100 */
[----:B------:R-:W-:Y:S02]  /*13c0*/  IADD3.X R9, PT, PT, R6, ~UR5, RZ, P2, !PT ;  /* 0x8000000506097c10 */ /* 0x000fe400097fe4ff */
[----:B------:R-:W-:Y:S02]  /*13d0*/  SEL R8, R8, R7, P0 ;  /* 0x0000000708087207 */ /* 0x000fe40000000000 */
[----:B------:R-:W-:Y:S02]  /*13e0*/  SEL R9, R9, R6, P0 ;  /* 0x0000000609097207 */ /* 0x000fe40000000000 */
[----:B------:R-:W-:Y:S02]  /*13f0*/  IADD3 R7, P2, PT, RZ, -R8, RZ ;  /* 0x80000008ff077210 */ /* 0x000fe40007f5e0ff */
[----:B------:R-:W-:-:S02]  /*1400*/  ISETP.NE.U32.AND P0, PT, RZ, UR6, PT ;  /* 0x00000006ff007c0c */ /* 0x000fc4000bf05070 */
[-C--:B------:R-:W-:Y:S02]  /*1410*/  IADD3.X R6, PT, PT, RZ, ~R9.reuse, RZ, P2, !PT ;  /* 0x80000009ff067210 */ /* 0x080fe400017fe4ff */
[----:B------:R-:W-:Y:S01]  /*1420*/  SEL R8, R7, R8, !P1 ;  /* 0x0000000807087207 */ /* 0x000fe20004800000 */
[----:B------:R-:W-:Y:S01]  /*1430*/  HFMA2 R7, -RZ, RZ, 0, 0 ;  /* 0x00000000ff077431 */ /* 0x000fe200000001ff */
[----:B------:R-:W-:Y:S01]  /*1440*/  SEL R9, R6, R9, !P1 ;  /* 0x0000000906097207 */ /* 0x000fe20004800000 */
[----:B------:R-:W-:Y:S01]  /*1450*/  IMAD.MOV.U32 R6, RZ, RZ, R0 ;  /* 0x000000ffff067224 */ /* 0x000fe200078e0000 */
[----:B------:R-:W-:-:S04]  /*1460*/  ISETP.NE.AND.EX P0, PT, RZ, UR7, PT, P0 ;  /* 0x00000007ff007c0c */ /* 0x000fc8000bf05300 */
[----:B------:R-:W-:Y:S02]  /*1470*/  SEL R8, R8, 0xffffffff, P0 ;  /* 0xffffffff08087807 */ /* 0x000fe40000000000 */
[----:B------:R-:W-:Y:S01]  /*1480*/  SEL R9, R9, 0xffffffff, P0 ;  /* 0xffffffff09097807 */ /* 0x000fe20000000000 */
[----:B------:R-:W-:Y:S06]  /*1490*/  RET.REL.NODEC R6 `(_Z18per_element_kernelPlS_S_ll) ;  /* 0xffffffe806d87950 */ /* 0x000fec0003c3ffff */
.L_x_8:
[----:B------:R-:W-:-:S00]  /*14a0*/  BRA `(.L_x_8) ;  /* 0xfffffffc00fc7947 */ /* 0x000fc0000383ffff */
[----:B------:R-:W-:-:S00]  /*14b0*/  NOP ;  /* 0x0000000000007918 */ /* 0x000fc00000000000 */
        /* <DEDUP_REMOVED lines=12> */
.L_x_24:


//--------------------- .text._Z20per_column_AB_kernelPlS_S_ll --------------------------
	.section	.text._Z20per_column_AB_kernelPlS_S_ll,"ax",@progbits
	.align	128
        .global         _Z20per_column_AB_kernelPlS_S_ll
        .type           _Z20per_column_AB_kernelPlS_S_ll,@function
        .size           _Z20per_column_AB_kernelPlS_S_ll,(.L_x_26 - _Z20per_column_AB_kernelPlS_S_ll)
        .other          _Z20per_column_AB_kernelPlS_S_ll,@"STO_CUDA_ENTRY STV_DEFAULT"
_Z20per_column_AB_kernelPlS_S_ll:
.text._Z20per_column_AB_kernelPlS_S_ll:
[----:B------:R-:W-:Y:S01]  /*0000*/  LDC R1, c[0x0][0x37c] ;  /* 0x0000df00ff017b82 */ /* 0x000fe20000000800 */
[----:B------:R-:W0:Y:S07]  /*0010*/  S2R R0, SR_TID.Y ;  /* 0x0000000000007919 */ /* 0x000e2e0000002200 */
[----:B------:R-:W1:Y:S08]  /*0020*/  LDC.64 R8, c[0x0][0x398] ;  /* 0x0000e600ff087b82 */ /* 0x000e700000000a00 */
[----:B------:R-:W2:Y:S01]  /*0030*/  LDC.64 R4, c[0x0][0x3a0] ;  /* 0x0000e800ff047b82 */ /* 0x000ea20000000a00 */
[----:B0-----:R-:W-:-:S02]  /*0040*/  ISETP.NE.AND P0, PT, R0, 0x1, PT ;  /* 0x000000010000780c */ /* 0x001fc40003f05270 */
[----:B------:R-:W0:Y:S11]  /*0050*/  S2R R0, SR_TID.X ;  /* 0x0000000000007919 */ /* 0x000e360000002100 */
[----:B------:R-:W3:Y:S01]  /*0060*/  @!P0 LDC.64 R2, c[0x0][0x3a0] ;  /* 0x0000e800ff028b82 */ /* 0x000ee20000000a00 */
[----:B0-----:R-:W-:Y:S01]  /*0070*/  @!P0 I2FP.F32.U32 R7, R0 ;  /* 0x0000000000078245 */ /* 0x001fe20000201000 */
[----:B---3--:R-:W0:Y:S02]  /*0080*/  @!P0 I2F.S64 R2, R2 ;  /* 0x0000000200028312 */ /* 0x008e240000301400 */
[----:B0-----:R-:W-:-:S06]  /*0090*/  @!P0 FMUL R6, R2, 0.5 ;  /* 0x3f00000002068820 */ /* 0x001fcc0000400000 */
[----:B------:R-:W0:Y:S02]  /*00a0*/  @!P0 FRND.CEIL R6, R6 ;  /* 0x0000000600068307 */ /* 0x000e240000209000 */
[----:B0-----:R-:W-:-:S06]  /*00b0*/  @!P0 FADD R7, R6, R7 ;  /* 0x0000000706078221 */ /* 0x001fcc0000000000 */
[----:B------:R-:W0:Y:S01]  /*00c0*/  @!P0 F2I.TRUNC.NTZ R0, R7 ;  /* 0x0000000700008305 */ /* 0x000e22000020f100 */
[----:B-1----:R-:W-:-:S04]  /*00d0*/  ISETP.GE.U32.AND P0, PT, R8, 0x1, PT ;  /* 0x000000010800780c */ /* 0x002fc80003f06070 */
[----:B------:R-:W-:Y:S02]  /*00e0*/  ISETP.GE.AND.EX P0, PT, R9, RZ, PT, P0 ;  /* 0x000000ff0900720c */ /* 0x000fe40003f06300 */
[----:B0-----:R-:W-:Y:S02]  /*00f0*/  SHF.R.S32.HI R8, RZ, 0x1f, R0 ;  /* 0x0000001fff087819 */ /* 0x001fe40000011400 */
[----:B--2---:R-:W-:-:S04]  /*0100*/  ISETP.GE.U32.AND P1, PT, R0, R4, PT ;  /* 0x000000040000720c */ /* 0x004fc80003f26070 */
[----:B------:R-:W-:-:S13]  /*0110*/  ISETP.GE.OR.EX P0, PT, R8, R5, !P0, P1 ;  /* 0x000000050800720c */ /* 0x000fda0004706710 */
[----:B------:R-:W-:Y:S05]  /*0120*/  @P0 EXIT ;  /* 0x000000000000094d */ /* 0x000fea0003800000 */
[----:B------:R-:W0:Y:S01]  /*0130*/  S2UR UR10, SR_CTAID.X ;  /* 0x00000000000a79c3 */ /* 0x000e220000002500 */
[C-C-:B------:R-:W-:Y:S01]  /*0140*/  SHF.L.U64.HI R2, R4.reuse, 0x6, R5.reuse ;  /* 0x0000000604027819 */ /* 0x140fe20000010205 */
[----:B------:R-:W1:Y:S01]  /*0150*/  LDCU.64 UR12, c[0x0][0x358] ;  /* 0x00006b00ff0c77ac */ /* 0x000e620008000a00 */
[----:B------:R-:W-:Y:S01]  /*0160*/  SHF.L.U64.HI R5, R4, 0x3, R5 ;  /* 0x0000000304057819 */ /* 0x000fe20000010205 */
[----:B------:R-:W-:Y:S01]  /*0170*/  UMOV UR6, URZ ;  /* 0x000000ff00067c82 */ /* 0x000fe20008000000 */
[----:B------:R-:W-:-:S05]  /*0180*/  UMOV UR7, URZ ;  /* 0x000000ff00077c82 */ /* 0x000fca0008000000 */
.L_x_14:
[----:B--2-4-:R-:W2:Y:S01]  /*0190*/  LDC.64 R6, c[0x0][0x3a0] ;  /* 0x0000e800ff067b82 */ /* 0x014ea20000000a00 */
[----:B---3--:R-:W3:Y:S01]  /*01a0*/  LDCU.64 UR16, c[0x0][0x398] ;  /* 0x00007300ff1077ac */ /* 0x008ee20008000a00 */
[----:B------:R-:W-:Y:S01]  /*01b0*/  SHF.R.S32.HI R13, RZ, 0x1f, R0 ;  /* 0x0000001fff0d7819 */ /* 0x000fe20000011400 */
[----:B------:R-:W-:Y:S01]  /*01c0*/  IMAD.MOV.U32 R11, RZ, RZ, RZ ;  /* 0x000000ffff0b7224 */ /* 0x000fe200078e00ff */
[----:B------:R-:W-:Y:S01]  /*01d0*/  MOV R12, R0 ;  /* 0x00000000000c7202 */ /* 0x000fe20000000f00 */
[----:B------:R-:W-:Y:S01]  /*01e0*/  UMOV UR4, URZ ;  /* 0x000000ff00047c82 */ /* 0x000fe20008000000 */
[----:B0-----:R-:W-:Y:S01]  /*01f0*/  MOV R10, UR10 ;  /* 0x0000000a000a7c02 */ /* 0x001fe20008000f00 */
[----:B------:R-:W-:Y:S01]  /*0200*/  UMOV UR5, URZ ;  /* 0x000000ff00057c82 */ /* 0x000fe20008000000 */
[----:B------:R-:W0:Y:S01]  /*0210*/  LDC.64 R8, c[0x0][0x380] ;  /* 0x0000e000ff087b82 */ /* 0x000e220000000a00 */
[----:B---3--:R-:W-:-:S04]  /*0220*/  UISETP.GE.U32.AND UP1, UPT, UR16, 0x8, UPT ;  /* 0x000000081000788c */ /* 0x008fc8000bf26070 */
[----:B------:R-:W-:Y:S01]  /*0230*/  UISETP.GE.U32.AND.EX UP1, UPT, UR17, URZ, UPT, UP1 ;  /* 0x000000ff1100728c */ /* 0x000fe2000bf26110 */
[C---:B--2---:R-:W-:Y:S02]  /*0240*/  IMAD R14, R6.reuse, UR7, RZ ;  /* 0x00000007060e7c24 */ /* 0x044fe4000f8e02ff */
[----:B------:R-:W-:-:S04]  /*0250*/  IMAD.WIDE.U32 R16, R6, UR6, R10 ;  /* 0x0000000606107c25 */ /* 0x000fc8000f8e000a */
[----:B------:R-:W-:Y:S02]  /*0260*/  IMAD R19, R7, UR6, R14 ;  /* 0x0000000607137c24 */ /* 0x000fe4000f8e020e */
[----:B------:R-:W-:Y:S01]  /*0270*/  IMAD.WIDE.U32 R14, R6, UR6, R12 ;  /* 0x00000006060e7c25 */ /* 0x000fe2000f8e000c */
[----:B------:R-:W-:Y:S01]  /*0280*/  UIADD3 UR6, UP0, UPT, UR6, 0x1, URZ ;  /* 0x0000000106067890 */ /* 0x000fe2000ff1e0ff */
[----:B0-----:R-:W-:-:S03]  /*0290*/  LEA R8, P0, R16, R8, 0x3 ;  /* 0x0000000810087211 */ /* 0x001fc600078018ff */
[----:B------:R-:W-:Y:S01]  /*02a0*/  IADD3 R3, PT, PT, R19, R15, RZ ;  /* 0x0000000f13037210 */ /* 0x000fe20007ffe0ff */
[-C--:B------:R-:W-:Y:S01]  /*02b0*/  IMAD.WIDE.U32 R10, R14, R6.reuse, R10 ;  /* 0x000000060e0a7225 */ /* 0x080fe200078e000a */
[----:B------:R-:W-:Y:S01]  /*02c0*/  IADD3 R15, PT, PT, R17, R19, RZ ;  /* 0x00000013110f7210 */ /* 0x000fe20007ffe0ff */
[----:B------:R-:W-:Y:S02]  /*02d0*/  UIADD3.X UR7, UPT, UPT, URZ, UR7, URZ, UP0, !UPT ;  /* 0x00000007ff077290 */ /* 0x000fe400087fe4ff */
[----:B------:R-:W-:Y:S01]  /*02e0*/  IMAD R3, R3, R6, RZ ;  /* 0x0000000603037224 */ /* 0x000fe200078e02ff */
[----:B------:R-:W-:Y:S01]  /*02f0*/  UISETP.GE.U32.AND UP0, UPT, UR6, UR16, UPT ;  /* 0x000000100600728c */ /* 0x000fe2000bf06070 */
[----:B------:R-:W-:Y:S02]  /*0300*/  LEA.HI.X R9, R16, R9, R15, 0x3, P0 ;  /* 0x0000000910097211 */ /* 0x000fe400000f1c0f */
[----:B------:R-:W-:Y:S01]  /*0310*/  IMAD R3, R14, R7, R3 ;  /* 0x000000070e037224 */ /* 0x000fe200078e0203 */
[----:B------:R-:W-:-:S03]  /*0320*/  UISETP.GE.AND.EX UP0, UPT, UR7, UR17, UPT, UP0 ;  /* 0x000000110700728c */ /* 0x000fc6000bf06300 */
[----:B------:R-:W-:Y:S01]  /*0330*/  IMAD.IADD R3, R11, 0x1, R3 ;  /* 0x000000010b037824 */ /* 0x000fe200078e0203 */
[----:B------:R-:W-:Y:S07]  /*0340*/  BRA.U !UP1, `(.L_x_9) ;  /* 0x0000000509a07547 */ /* 0x000fee000b800000 */
[----:B------:R-:W0:Y:S01]  /*0350*/  LDCU.64 UR4, c[0x0][0x398] ;  /* 0x00007300ff0477ac */ /* 0x000e220008000a00 */
[----:B------:R-:W2:Y:S01]  /*0360*/  LDC.64 R14, c[0x0][0x390] ;  /* 0x0000e400ff0e7b82 */ /* 0x000ea20000000a00 */
[----:B------:R-:W3:Y:S01]  /*0370*/  LDCU.64 UR14, c[0x0][0x388] ;  /* 0x00007100ff0e77ac */ /* 0x000ee20008000a00 */
[----:B0-----:R-:W-:Y:S02]  /*0380*/  USHF.L.U64.HI UR8, UR4, 0x3, UR5 ;  /* 0x0000000304087899 */ /* 0x001fe40008010205 */
[----:B------:R-:W-:Y:S01]  /*0390*/  USHF.L.U32 UR9, UR4, 0x3, URZ ;  /* 0x0000000304097899 */ /* 0x000fe200080006ff */
[----:B---3--:R-:W-:-:S03]  /*03a0*/  LEA R12, P0, R0, UR14, 0x3 ;  /* 0x0000000e000c7c11 */ /* 0x008fc6000f8018ff */
[C---:B------:R-:W-:Y:S01]  /*03b0*/  IMAD R16, R10.reuse, UR8, RZ ;  /* 0x000000080a107c24 */ /* 0x040fe2000f8e02ff */
[----:B------:R-:W-:Y:S01]  /*03c0*/  ULOP3.LUT UR8, UR4, 0xfffffff8, URZ, 0xc0, !UPT ;  /* 0xfffffff804087892 */ /* 0x000fe2000f8ec0ff */
[----:B--2---:R-:W-:Y:S01]  /*03d0*/  IMAD.WIDE.U32 R14, R10, UR9, R14 ;  /* 0x000000090a0e7c25 */ /* 0x004fe2000f8e000e */
[----:B------:R-:W-:-:S03]  /*03e0*/  LEA.HI.X R13, R0, UR15, R13, 0x3, P0 ;  /* 0x0000000f000d7c11 */ /* 0x000fc600080f1c0d */
[----:B------:R-:W-:Y:S01]  /*03f0*/  IMAD R23, R3, UR9, R16 ;  /* 0x0000000903177c24 */ /* 0x000fe2000f8e0210 */
[----:B------:R-:W-:Y:S01]  /*0400*/  IADD3 R22, P1, PT, R14, 0x20, RZ ;  /* 0x000000200e167810 */ /* 0x000fe20007f3e0ff */
[----:B------:R-:W-:-:S03]  /*0410*/  ULOP3.LUT UR9, UR5, 0x7fffffff, URZ, 0xc0, !UPT ;  /* 0x7fffffff05097892 */ /* 0x000fc6000f8ec0ff */
[----:B------:R-:W-:-:S09]  /*0420*/  IADD3.X R23, PT, PT, R15, R23, RZ, P1, !PT ;  /* 0x000000170f177210 */ /* 0x000fd20000ffe4ff */
.L_x_10:
[----:B01----:R-:W2:Y:S04]  /*0430*/  LDG.E.64 R18, desc[UR12][R8.64] ;  /* 0x0000000c08127981 */ /* 0x003ea8000c1e1b00 */
[----:B------:R-:W2:Y:S01]  /*0440*/  LDG.E.64 R14, desc[UR12][R12.64] ;  /* 0x0000000c0c0e7981 */ /* 0x000ea2000c1e1b00 */
[----:B------:R-:W-:-:S04]  /*0450*/  SHF.L.U32 R25, R4, 0x3, RZ ;  /* 0x0000000304197819 */ /* 0x000fc800000006ff */
[----:B------:R-:W-:-:S05]  /*0460*/  IADD3 R20, P0, PT, R12, R25, RZ ;  /* 0x000000190c147210 */ /* 0x000fca0007f1e0ff */
[----:B------:R-:W-:Y:S02]  /*0470*/  IMAD.X R21, R13, 0x1, R5, P0 ;  /* 0x000000010d157824 */ /* 0x000fe400000e0605 */
[-C--:B--2---:R-:W-:Y:S02]  /*0480*/  IMAD R15, R15, R18.reuse, RZ ;  /* 0x000000120f0f7224 */ /* 0x084fe400078e02ff */
[----:B------:R-:W-:-:S04]  /*0490*/  IMAD.WIDE.U32 R16, R14, R18, RZ ;  /* 0x000000120e107225 */ /* 0x000fc800078e00ff */
[----:B------:R-:W-:Y:S01]  /*04a0*/  IMAD R15, R19, R14, R15 ;  /* 0x0000000e130f7224 */ /* 0x000fe200078e020f */
[----:B------:R-:W-:Y:S02]  /*04b0*/  MOV R14, R22 ;  /* 0x00000016000e7202 */ /* 0x000fe40000000f00 */
[----:B------:R-:W-:Y:S02]  /*04c0*/  MOV R26, R16 ;  /* 0x00000010001a7202 */ /* 0x000fe40000000f00 */
[----:B------:R-:W-:Y:S01]  /*04d0*/  IADD3 R27, PT, PT, R17, R15, RZ ;  /* 0x0000000f111b7210 */ /* 0x000fe20007ffe0ff */
[----:B------:R-:W-:-:S05]  /*04e0*/  IMAD.MOV.U32 R15, RZ, RZ, R23 ;  /* 0x000000ffff0f7224 */ /* 0x000fca00078e0017 */
[----:B------:R0:W-:Y:S04]  /*04f0*/  STG.E.64 desc[UR12][R14.64+-0x20], R26 ;  /* 0xffffe01a0e007986 */ /* 0x0001e8000c101b0c */
[----:B------:R-:W2:Y:S04]  /*0500*/  LDG.E.64 R16, desc[UR12][R20.64] ;  /* 0x0000000c14107981 */ /* 0x000ea8000c1e1b00 */
[----:B------:R-:W2:Y:S01]  /*0510*/  LDG.E.64 R18, desc[UR12][R8.64] ;  /* 0x0000000c08127981 */ /* 0x000ea2000c1e1b00 */
[----:B------:R-:W-:-:S04]  /*0520*/  IADD3 R22, P0, PT, R20, R25, RZ ;  /* 0x0000001914167210 */ /* 0x000fc80007f1e0ff */
[----:B------:R-:W-:Y:S01]  /*0530*/  IADD3.X R23, PT, PT, R21, R5, RZ, P0, !PT ;  /* 0x0000000515177210 */ /* 0x000fe200007fe4ff */
[----:B--2---:R-:W-:-:S04]  /*0540*/  IMAD R17, R17, R18, RZ ;  /* 0x0000001211117224 */ /* 0x004fc800078e02ff */
[----:B------:R-:W-:Y:S02]  /*0550*/  IMAD R29, R19, R16, R17 ;  /* 0x00000010131d7224 */ /* 0x000fe400078e0211 */
[----:B------:R-:W-:-:S04]  /*0560*/  IMAD.WIDE.U32 R16, R16, R18, RZ ;  /* 0x0000001210107225 */ /* 0x000fc800078e00ff */
[----:B------:R-:W-:Y:S01]  /*0570*/  IMAD.IADD R29, R17, 0x1, R29 ;  /* 0x00000001111d7824 */ /* 0x000fe200078e021d */
[----:B------:R-:W-:-:S05]  /*0580*/  MOV R28, R16 ;  /* 0x00000010001c7202 */ /* 0x000fca0000000f00 */
[----:B------:R1:W-:Y:S04]  /*0590*/  STG.E.64 desc[UR12][R14.64+-0x18], R28 ;  /* 0xffffe81c0e007986 */ /* 0x0003e8000c101b0c */
[----:B------:R-:W2:Y:S04]  /*05a0*/  LDG.E.64 R16, desc[UR12][R22.64] ;  /* 0x0000000c16107981 */ /* 0x000ea8000c1e1b00 */
[----:B------:R-:W2:Y:S01]  /*05b0*/  LDG.E.64 R18, desc[UR12][R8.64] ;  /* 0x0000000c08127981 */ /* 0x000ea2000c1e1b00 */
[----:B------:R-:W-:-:S04]  /*05c0*/  IADD3 R20, P0, PT, R22, R25, RZ ;  /* 0x0000001916147210 */ /* 0x000fc80007f1e0ff */
[----:B------:R-:W-:Y:S01]  /*05d0*/  IADD3.X R21, PT, PT, R23, R5, RZ, P0, !PT ;  /* 0x0000000517157210 */ /* 0x000fe200007fe4ff */
[----:B--2---:R-:W-:-:S04]  /*05e0*/  IMAD R17, R17, R18, RZ ;  /* 0x0000001211117224 */ /* 0x004fc800078e02ff */
[----:B0-----:R-:W-:Y:S02]  /*05f0*/  IMAD R27, R19, R16, R17 ;  /* 0x00000010131b7224 */ /* 0x001fe400078e0211 */
        /* <DEDUP_REMOVED lines=9> */
[----:B-1----:R-:W-:Y:S02]  /*0690*/  IMAD R29, R19, R16, R17 ;  /* 0x00000010131d7224 */ /* 0x002fe400078e0211 */
        /* <DEDUP_REMOVED lines=21> */
[----:B------:R-:W-:Y:S01]  /*07f0*/  IMAD.MOV.U32 R28, RZ, RZ, R16 ;  /* 0x000000ffff1c7224 */ /* 0x000fe200078e0010 */
[----:B------:R-:W-:-:S05]  /*0800*/  IADD3 R29, PT, PT, R17, R29, RZ ;  /* 0x0000001d111d7210 */ /* 0x000fca0007ffe0ff */
[----:B------:R0:W-:Y:S04]  /*0810*/  STG.E.64 desc[UR12][R14.64+0x8], R28 ;  /* 0x0000081c0e007986 */ /* 0x0001e8000c101b0c */
[----:B------:R-:W2:Y:S04]  /*0820*/  LDG.E.64 R18, desc[UR12][R22.64] ;  /* 0x0000000c16127981 */ /* 0x000ea8000c1e1b00 */
[----:B------:R-:W2:Y:S01]  /*0830*/  LDG.E.64 R16, desc[UR12][R8.64] ;  /* 0x0000000c08107981 */ /* 0x000ea2000c1e1b00 */
[----:B------:R-:W-:-:S04]  /*0840*/  IADD3 R24, P0, PT, R22, R25, RZ ;  /* 0x0000001916187210 */ /* 0x000fc80007f1e0ff */
[----:B------:R-:W-:Y:S01]  /*0850*/  IADD3.X R25, PT, PT, R23, R5, RZ, P0, !PT ;  /* 0x0000000517197210 */ /* 0x000fe200007fe4ff */
[-C--:B--2---:R-:W-:Y:S02]  /*0860*/  IMAD R19, R19, R16.reuse, RZ ;  /* 0x0000001013137224 */ /* 0x084fe400078e02ff */
[----:B------:R-:W-:-:S04]  /*0870*/  IMAD.WIDE.U32 R20, R18, R16, RZ ;  /* 0x0000001012147225 */ /* 0x000fc800078e00ff */
[----:B------:R-:W-:-:S05]  /*0880*/  IMAD R19, R17, R18, R19 ;  /* 0x0000001211137224 */ /* 0x000fca00078e0213 */
[----:B------:R-:W-:-:S05]  /*0890*/  IADD3 R21, PT, PT, R21, R19, RZ ;  /* 0x0000001315157210 */ /* 0x000fca0007ffe0ff */
[----:B------:R0:W-:Y:S04]  /*08a0*/  STG.E.64 desc[UR12][R14.64+0x10], R20 ;  /* 0x000010140e007986 */ /* 0x0001e8000c101b0c */
[----:B------:R-:W2:Y:S04]  /*08b0*/  LDG.E.64 R24, desc[UR12][R24.64] ;  /* 0x0000000c18187981 */ /* 0x000ea8000c1e1b00 */
[----:B------:R-:W2:Y:S01]  /*08c0*/  LDG.E.64 R16, desc[UR12][R8.64] ;  /* 0x0000000c08107981 */ /* 0x000ea2000c1e1b00 */
[----:B------:R-:W-:Y:S01]  /*08d0*/  UIADD3 UR8, UP1, UPT, UR8, -0x8, URZ ;  /* 0xfffffff808087890 */ /* 0x000fe2000ff3e0ff */
[----:B------:R-:W-:-:S02]  /*08e0*/  IADD3 R22, P1, PT, R14, 0x40, RZ ;  /* 0x000000400e167810 */ /* 0x000fc40007f3e0ff */
[----:B------:R-:W-:Y:S01]  /*08f0*/  LEA R12, P0, R4, R12, 0x6 ;  /* 0x0000000c040c7211 */ /* 0x000fe200078030ff */
[----:B------:R-:W-:Y:S02]  /*0900*/  UIADD3.X UR9, UPT, UPT, UR9, -0x1, URZ, UP1, !UPT ;  /* 0xffffffff09097890 */ /* 0x000fe40008ffe4ff */
[----:B------:R-:W-:Y:S01]  /*0910*/  UISETP.NE.U32.AND UP1, UPT, UR8, URZ, UPT ;  /* 0x000000ff0800728c */ /* 0x000fe2000bf25070 */
[----:B------:R-:W-:-:S03]  /*0920*/  IADD3.X R13, PT, PT, R13, R2, RZ, P0, !PT ;  /* 0x000000020d0d7210 */ /* 0x000fc600007fe4ff */
[----:B------:R-:W-:Y:S01]  /*0930*/  UISETP.NE.AND.EX UP1, UPT, UR9, URZ, UPT, UP1 ;  /* 0x000000ff0900728c */ /* 0x000fe2000bf25310 */
[-C--:B--2---:R-:W-:Y:S02]  /*0940*/  IMAD R23, R25, R16.reuse, RZ ;  /* 0x0000001019177224 */ /* 0x084fe400078e02ff */
[----:B------:R-:W-:-:S04]  /*0950*/  IMAD.WIDE.U32 R18, R24, R16, RZ ;  /* 0x0000001018127225 */ /* 0x000fc800078e00ff */
[----:B------:R-:W-:-:S05]  /*0960*/  IMAD R23, R17, R24, R23 ;  /* 0x0000001811177224 */ /* 0x000fca00078e0217 */
[----:B------:R-:W-:Y:S01]  /*0970*/  IADD3 R19, PT, PT, R19, R23, RZ ;  /* 0x0000001713137210 */ /* 0x000fe20007ffe0ff */
[----:B------:R-:W-:-:S04]  /*0980*/  IMAD.X R23, RZ, RZ, R15, P1 ;  /* 0x000000ffff177224 */ /* 0x000fc800008e060f */
[----:B------:R0:W-:Y:S01]  /*0990*/  STG.E.64 desc[UR12][R14.64+0x18], R18 ;  /* 0x000018120e007986 */ /* 0x0001e2000c101b0c */
[----:B------:R-:W-:Y:S05]  /*09a0*/  BRA.U UP1, `(.L_x_10) ;  /* 0xfffffff901a07547 */ /* 0x000fea000b83ffff */
[----:B------:R-:W-:Y:S02]  /*09b0*/  ULOP3.LUT UR4, UR4, 0xfffffff8, URZ, 0xc0, !UPT ;  /* 0xfffffff804047892 */ /* 0x000fe4000f8ec0ff */
[----:B------:R-:W-:-:S12]  /*09c0*/  ULOP3.LUT UR5, UR5, 0x7fffffff, URZ, 0xc0, !UPT ;  /* 0x7fffffff05057892 */ /* 0x000fd8000f8ec0ff */
.L_x_9:
[----:B------:R-:W2:Y:S02]  /*09d0*/  LDCU UR8, c[0x0][0x398] ;  /* 0x00007300ff0877ac */ /* 0x000ea40008000800 */
[----:B--2---:R-:W-:-:S04]  /*09e0*/  ULOP3.LUT UR8, UR8, 0x7, URZ, 0xc0, !UPT ;  /* 0x0000000708087892 */ /* 0x004fc8000f8ec0ff */
[----:B------:R-:W-:-:S04]  /*09f0*/  UISETP.NE.U32.AND UP1, UPT, UR8, URZ, UPT ;  /* 0x000000ff0800728c */ /* 0x000fc8000bf25070 */
[----:B------:R-:W-:-:S09]  /*0a00*/  UISETP.NE.AND.EX UP1, UPT, URZ, URZ, UPT, UP1 ;  /* 0x000000ffff00728c */ /* 0x000fd2000bf25310 */
[----:B------:R-:W-:Y:S05]  /*0a10*/  BRA.U !UP1, `(.L_x_11) ;  /* 0x0000000909a87547 */ /* 0x000fea000b800000 */
[----:B------:R-:W2:Y:S01]  /*0a20*/  LDCU UR9, c[0x0][0x398] ;  /* 0x00007300ff0977ac */ /* 0x000ea20008000800 */
[----:B------:R-:W-:-:S04]  /*0a30*/  UIADD3 UR8, UP1, UPT, UR8, -0x1, URZ ;  /* 0xffffffff08087890 */ /* 0x000fc8000ff3e0ff */
[----:B------:R-:W-:Y:S02]  /*0a40*/  UIADD3.X UR11, UPT, UPT, URZ, -0x1, URZ, UP1, !UPT ;  /* 0xffffffffff0b7890 */ /* 0x000fe40008ffe4ff */
[----:B------:R-:W-:-:S04]  /*0a50*/  UISETP.GE.U32.AND UP2, UPT, UR8, 0x3, UPT ;  /* 0x000000030800788c */ /* 0x000fc8000bf46070 */
[----:B------:R-:W-:Y:S02]  /*0a60*/  UISETP.GE.U32.AND.EX UP2, UPT, UR11, URZ, UPT, UP2 ;  /* 0x000000ff0b00728c */ /* 0x000fe4000bf46120 */
[----:B--2---:R-:W-:-:S04]  /*0a70*/  ULOP3.LUT UR9, UR9, 0x3, URZ, 0xc0, !UPT ;  /* 0x0000000309097892 */ /* 0x004fc8000f8ec0ff */
[----:B------:R-:W-:-:S04]  /*0a80*/  UISETP.NE.U32.AND UP1, UPT, UR9, URZ, UPT ;  /* 0x000000ff0900728c */ /* 0x000fc8000bf25070 */
[----:B------:R-:W-:Y:S01]  /*0a90*/  UISETP.NE.AND.EX UP1, UPT, URZ, URZ, UPT, UP1 ;  /* 0x000000ffff00728c */ /* 0x000fe2000bf25310 */
[----:B------:R-:W-:Y:S10]  /*0aa0*/  BRA.U !UP2, `(.L_x_12) ;  /* 0x000000050a507547 */ /* 0x000ff4000b800000 */
[----:B------:R-:W2:Y:S01]  /*0ab0*/  LDCU.64 UR18, c[0x0][0x388] ;  /* 0x00007100ff1277ac */ /* 0x000ea20008000a00 */
[----:B------:R-:W-:Y:S01]  /*0ac0*/  IMAD R12, R6, UR5, RZ ;  /* 0x00000005060c7c24 */ /* 0x000fe2000f8e02ff */
[----:B------:R-:W-:Y:S01]  /*0ad0*/  SHF.R.S32.HI R13, RZ, 0x1f, R0 ;  /* 0x0000001fff0d7819 */ /* 0x000fe20000011400 */
[----:B01----:R-:W3:Y:S01]  /*0ae0*/  LDG.E.64 R20, desc[UR12][R8.64] ;  /* 0x0000000c08147981 */ /* 0x003ee2000c1e1b00 */
[----:B------:R-:W0:Y:S01]  /*0af0*/  LDCU.64 UR14, c[0x0][0x390] ;  /* 0x00007200ff0e77ac */ /* 0x000e220008000a00 */
[----:B------:R-:W-:Y:S01]  /*0b00*/  IMAD R17, R7, UR4, R12 ;  /* 0x0000000407117c24 */ /* 0x000fe2000f8e020c */
[----:B------:R-:W-:-:S05]  /*0b10*/  MOV R12, R0 ;  /* 0x00000000000c7202 */ /* 0x000fca0000000f00 */
[----:B------:R-:W-:-:S05]  /*0b20*/  IMAD.WIDE.U32 R14, R6, UR4, R12 ;  /* 0x00000004060e7c25 */ /* 0x000fca000f8e000c */
[----:B------:R-:W-:Y:S02]  /*0b30*/  IADD3 R15, PT, PT, R15, R17, RZ ;  /* 0x000000110f0f7210 */ /* 0x000fe40007ffe0ff */
[----:B--2---:R-:W-:-:S04]  /*0b40*/  LEA R18, P0, R14, UR18, 0x3 ;  /* 0x000000120e127c11 */ /* 0x004fc8000f8018ff */
[----:B------:R-:W-:-:S06]  /*0b50*/  LEA.HI.X R19, R14, UR19, R15, 0x3, P0 ;  /* 0x000000130e137c11 */ /* 0x000fcc00080f1c0f */
[----:B------:R-:W3:Y:S01]  /*0b60*/  LDG.E.64 R18, desc[UR12][R18.64] ;  /* 0x0000000c12127981 */ /* 0x000ee2000c1e1b00 */
[----:B------:R-:W-:Y:S01]  /*0b70*/  MOV R17, UR5 ;  /* 0x0000000500117c02 */ /* 0x000fe20008000f00 */
[----:B------:R-:W-:Y:S02]  /*0b80*/  UIADD3 UR5, UPT, UPT, UR4, 0x1, URZ ;  /* 0x0000000104057890 */ /* 0x000fe4000fffe0ff */
[----:B------:R-:W-:Y:S02]  /*0b90*/  IMAD.U32 R16, RZ, RZ, UR4 ;  /* 0x00000004ff107e24 */ /* 0x000fe4000f8e00ff */
[----:B------:R-:W-:Y:S02]  /*0ba0*/  IMAD R25, R3, UR16, RZ ;  /* 0x0000001003197c24 */ /* 0x000fe4000f8e02ff */
[----:B------:R-:W-:-:S04]  /*0bb0*/  IMAD.WIDE.U32 R16, R10, UR16, R16 ;  /* 0x000000100a107c25 */ /* 0x000fc8000f8e0010 */
[----:B------:R-:W-:Y:S02]  /*0bc0*/  IMAD R25, R10, UR17, R25 ;  /* 0x000000110a197c24 */ /* 0x000fe4000f8e0219 */
[----:B------:R-:W-:-:S03]  /*0bd0*/  IMAD.WIDE.U32 R14, R6, UR5, R12 ;  /* 0x00000005060e7c25 */ /* 0x000fc6000f8e000c */
[----:B------:R-:W-:Y:S01]  /*0be0*/  IADD3 R17, PT, PT, R17, R25, RZ ;  /* 0x0000001911117210 */ /* 0x000fe20007ffe0ff */
[----:B------:R-:W-:Y:S01]  /*0bf0*/  IMAD R15, R7, UR5, R15 ;  /* 0x00000005070f7c24 */ /* 0x000fe2000f8e020f */
[----:B------:R-:W-:-:S04]  /*0c00*/  LEA R22, P1, R14, UR18, 0x3 ;  /* 0x000000120e167c11 */ /* 0x000fc8000f8218ff */
[----:B------:R-:W-:Y:S01]  /*0c10*/  LEA.HI.X R23, R14, UR19, R15, 0x3, P1 ;  /* 0x000000130e177c11 */ /* 0x000fe200088f1c0f */
[----:B---3--:R-:W-:-:S04]  /*0c20*/  IMAD R27, R19, R20, RZ ;  /* 0x00000014131b7224 */ /* 0x008fc800078e02ff */
[----:B------:R-:W-:Y:S02]  /*0c30*/  IMAD R27, R21, R18, R27 ;  /* 0x00000012151b7224 */ /* 0x000fe400078e021b */
[----:B------:R-:W-:Y:S01]  /*0c40*/  IMAD.WIDE.U32 R18, R18, R20, RZ ;  /* 0x0000001412127225 */ /* 0x000fe200078e00ff */
[----:B0-----:R-:W-:-:S03]  /*0c50*/  LEA R20, P0, R16, UR14, 0x3 ;  /* 0x0000000e10147c11 */ /* 0x001fc6000f8018ff */
[----:B------:R-:W-:Y:S01]  /*0c60*/  IMAD.MOV.U32 R28, RZ, RZ, R18 ;  /* 0x000000ffff1c7224 */ /* 0x000fe200078e0012 */
[----:B------:R-:W-:Y:S02]  /*0c70*/  LEA.HI.X R21, R16, UR15, R17, 0x3, P0 ;  /* 0x0000000f10157c11 */ /* 0x000fe400080f1c11 */
[----:B------:R-:W-:-:S05]  /*0c80*/  IADD3 R29, PT, PT, R19, R27, RZ ;  /* 0x0000001b131d7210 */ /* 0x000fca0007ffe0ff */
[----:B------:R0:W-:Y:S04]  /*0c90*/  STG.E.64 desc[UR12][R20.64], R28 ;  /* 0x0000001c14007986 */ /* 0x0001e8000c101b0c */
[----:B------:R-:W2:Y:S04]  /*0ca0*/  LDG.E.64 R22, desc[UR12][R22.64] ;  /* 0x0000000c16167981 */ /* 0x000ea8000c1e1b00 */
[----:B------:R-:W2:Y:S01]  /*0cb0*/  LDG.E.64 R18, desc[UR12][R8.64] ;  /* 0x0000000c08127981 */ /* 0x000ea2000c1e1b00 */
[----:B------:R-:W-:Y:S01]  /*0cc0*/  HFMA2 R17, -RZ, RZ, 0, 0 ;  /* 0x00000000ff117431 */ /* 0x000fe200000001ff */
[----:B------:R-:W-:Y:S01]  /*0cd0*/  UIADD3 UR8, UPT, UPT, UR4, 0x2, URZ ;  /* 0x0000000204087890 */ /* 0x000fe2000fffe0ff */
[----:B------:R-:W-:-:S05]  /*0ce0*/  MOV R16, UR5 ;  /* 0x0000000500107c02 */ /* 0x000fca0008000f00 */
[----:B------:R-:W-:-:S04]  /*0cf0*/  IMAD.WIDE.U32 R14, R6, UR8, R12 ;  /* 0x00000008060e7c25 */ /* 0x000fc8000f8e000c */
[----:B------:R-:W-:Y:S01]  /*0d00*/  IMAD.WIDE.U32 R16, R10, UR16, R16 ;  /* 0x000000100a107c25 */ /* 0x000fe2000f8e0010 */
[----:B0-----:R-:W-:-:S03]  /*0d10*/  LEA R20, P1, R14, UR18, 0x3 ;  /* 0x000000120e147c11 */ /* 0x001fc6000f8218ff */
[----:B------:R-:W-:Y:S01]  /*0d20*/  IMAD R15, R7, UR8, R15 ;  /* 0x00000008070f7c24 */ /* 0x000fe2000f8e020f */
[----:B------:R-:W-:-:S04]  /*0d30*/  IADD3 R17, PT, PT, R25, R17, RZ ;  /* 0x0000001119117210 */ /* 0x000fc80007ffe0ff */
[----:B------:R-:W-:Y:S01]  /*0d40*/  LEA.HI.X R21, R14, UR19, R15, 0x3, P1 ;  /* 0x000000130e157c11 */ /* 0x000fe200088f1c0f */
[----:B--2---:R-:W-:-:S04]  /*0d50*/  IMAD R27, R23, R18, RZ ;  /* 0x00000012171b7224 */ /* 0x004fc800078e02ff */
[----:B------:R-:W-:Y:S02]  /*0d60*/  IMAD R27, R19, R22, R27 ;  /* 0x00000016131b7224 */ /* 0x000fe400078e021b */
[----:B------:R-:W-:Y:S01]  /*0d70*/  IMAD.WIDE.U32 R18, R22, R18, RZ ;  /* 0x0000001216127225 */ /* 0x000fe200078e00ff */
[----:B------:R-:W-:-:S03]  /*0d80*/  LEA R22, P0, R16, UR14, 0x3 ;  /* 0x0000000e10167c11 */ /* 0x000fc6000f8018ff */
[----:B------:R-:W-:Y:S01]  /*0d90*/  IMAD.IADD R27, R19, 0x1, R27 ;  /* 0x00000001131b7824 */ /* 0x000fe200078e021b */
[----:B------:R-:W-:Y:S02]  /*0da0*/  LEA.HI.X R23, R16, UR15, R17, 0x3, P0 ;  /* 0x0000000f10177c11 */ /* 0x000fe400080f1c11 */
[----:B------:R-:W-:-:S05]  /*0db0*/  MOV R26, R18 ;  /* 0x00000012001a7202 */ /* 0x000fca0000000f00 */
[----:B------:R0:W-:Y:S04]  /*0dc0*/  STG.E.64 desc[UR12][R22.64], R26 ;  /* 0x0000001a16007986 */ /* 0x0001e8000c101b0c */
[----:B------:R-:W2:Y:S04]  /*0dd0*/  LDG.E.64 R20, desc[UR12][R20.64] ;  /* 0x0000000c14147981 */ /* 0x000ea8000c1e1b00 */
[----:B------:R-:W2:Y:S01]  /*0de0*/  LDG.E.64 R14, desc[UR12][R8.64] ;  /* 0x0000000c080e7981 */ /* 0x000ea2000c1e1b00 */
[----:B------:R-:W-:Y:S01]  /*0df0*/  HFMA2 R17, -RZ, RZ, 0, 0 ;  /* 0x00000000ff117431 */ /* 0x000fe200000001ff */
[----:B------:R-:W-:Y:S01]  /*0e00*/  UIADD3 UR5, UPT, UPT, UR4, 0x3, URZ ;  /* 0x0000000304057890 */ /* 0x000fe2000fffe0ff */
[----:B------:R-:W-:-:S05]  /*0e10*/  MOV R16, UR8 ;  /* 0x0000000800107c02 */ /* 0x000fca0008000f00 */
[----:B------:R-:W-:-:S04]  /*0e20*/  IMAD.WIDE.U32 R18, R6, UR5, R12 ;  /* 0x0000000506127c25 */ /* 0x000fc8000f8e000c */
[----:B------:R-:W-:-:S04]  /*0e30*/  IMAD.WIDE.U32 R16, R10, UR16, R16 ;  /* 0x000000100a107c25 */ /* 0x000fc8000f8e0010 */
[----:B------:R-:W-:Y:S02]  /*0e40*/  IMAD.IADD R17, R25, 0x1, R17 ;  /* 0x0000000119117824 */ /* 0x000fe400078e0211 */
[-C--:B--2---:R-:W-:Y:S02]  /*0e50*/  IMAD R29, R21, R14.reuse, RZ ;  /* 0x0000000e151d7224 */ /* 0x084fe400078e02ff */
[----:B------:R-:W-:Y:S01]  /*0e60*/  IMAD.WIDE.U32 R12, R20, R14, RZ ;  /* 0x0000000e140c7225 */ /* 0x000fe200078e00ff */
[----:B------:R-:W-:-:S03]  /*0e70*/  LEA R14, P1, R18, UR18, 0x3 ;  /* 0x00000012120e7c11 */ /* 0x000fc6000f8218ff */
[----:B------:R-:W-:Y:S01]  /*0e80*/  IMAD R29, R15, R20, R29 ;  /* 0x000000140f1d7224 */ /* 0x000fe200078e021d */
[C---:B------:R-:W-:Y:S01]  /*0e90*/  LEA R20, P0, R16.reuse, UR14, 0x3 ;  /* 0x0000000e10147c11 */ /* 0x040fe2000f8018ff */
[----:B------:R-:W-:Y:S01]  /*0ea0*/  IMAD R15, R7, UR5, R19 ;  /* 0x00000005070f7c24 */ /* 0x000fe2000f8e0213 */
[----:B0-----:R-:W-:Y:S02]  /*0eb0*/  MOV R22, R12 ;  /* 0x0000000c00167202 */ /* 0x001fe40000000f00 */
[----:B------:R-:W-:Y:S02]  /*0ec0*/  LEA.HI.X R21, R16, UR15, R17, 0x3, P0 ;  /* 0x0000000f10157c11 */ /* 0x000fe400080f1c11 */
[----:B------:R-:W-:Y:S02]  /*0ed0*/  LEA.HI.X R15, R18, UR19, R15, 0x3, P1 ;  /* 0x00000013120f7c11 */ /* 0x000fe400088f1c0f */
[----:B------:R-:W-:-:S05]  /*0ee0*/  IADD3 R23, PT, PT, R13, R29, RZ ;  /* 0x0000001d0d177210 */ /* 0x000fca0007ffe0ff */
[----:B------:R2:W-:Y:S04]  /*0ef0*/  STG.E.64 desc[UR12][R20.64], R22 ;  /* 0x0000001614007986 */ /* 0x0005e8000c101b0c */
[----:B------:R-:W3:Y:S04]  /*0f00*/  LDG.E.64 R14, desc[UR12][R14.64] ;  /* 0x0000000c0e0e7981 */ /* 0x000ee8000c1e1b00 */
[----:B------:R-:W3:Y:S01]  /*0f10*/  LDG.E.64 R16, desc[UR12][R8.64] ;  /* 0x0000000c08107981 */ /* 0x000ee2000c1e1b00 */
[----:B------:R-:W-:Y:S01]  /*0f20*/  MOV R12, UR5 ;  /* 0x00000005000c7c02 */ /* 0x000fe20008000f00 */
[----:B------:R-:W-:-:S04]  /*0f30*/  IMAD.MOV.U32 R13, RZ, RZ, RZ ;  /* 0x000000ffff0d7224 */ /* 0x000fc800078e00ff */
[----:B------:R-:W-:-:S05]  /*0f40*/  IMAD.WIDE.U32 R12, R10, UR16, R12 ;  /* 0x000000100a0c7c25 */ /* 0x000fca000f8e000c */
[----:B------:R-:W-:Y:S01]  /*0f50*/  IADD3 R25, PT, PT, R25, R13, RZ ;  /* 0x0000000d19197210 */ /* 0x000fe20007ffe0ff */
[----:B------:R-:W-:Y:S01]  /*0f60*/  UIADD3 UR4, UPT, UPT, UR4, 0x4, URZ ;  /* 0x0000000404047890 */ /* 0x000fe2000fffe0ff */
[----:B------:R-:W-:Y:S01]  /*0f70*/  UMOV UR5, URZ ;  /* 0x000000ff00057c82 */ /* 0x000fe20008000000 */
[-C--:B---3--:R-:W-:Y:S02]  /*0f80*/  IMAD R27, R15, R16.reuse, RZ ;  /* 0x000000100f1b7224 */ /* 0x088fe400078e02ff */
[----:B------:R-:W-:Y:S01]  /*0f90*/  IMAD.WIDE.U32 R18, R14, R16, RZ ;  /* 0x000000100e127225 */ /* 0x000fe200078e00ff */
[----:B------:R-:W-:-:S03]  /*0fa0*/  LEA R16, P0, R12, UR14, 0x3 ;  /* 0x0000000e0c107c11 */ /* 0x000fc6000f8018ff */
[----:B------:R-:W-:Y:S01]  /*0fb0*/  IMAD R27, R17, R14, R27 ;  /* 0x0000000e111b7224 */ /* 0x000fe200078e021b */
[----:B------:R-:W-:-:S04]  /*0fc0*/  LEA.HI.X R17, R12, UR15, R25, 0x3, P0 ;  /* 0x0000000f0c117c11 */ /* 0x000fc800080f1c19 */
[----:B------:R-:W-:-:S05]  /*0fd0*/  IADD3 R19, PT, PT, R19, R27, RZ ;  /* 0x0000001b13137210 */ /* 0x000fca0007ffe0ff */
[----:B------:R2:W-:Y:S02]  /*0fe0*/  STG.E.64 desc[UR12][R16.64], R18 ;  /* 0x0000001210007986 */ /* 0x0005e4000c101b0c */
.L_x_12:
[----:B------:R-:W-:Y:S05]  /*0ff0*/  BRA.U !UP1, `(.L_x_11) ;  /* 0x0000000509307547 */ /* 0x000fea000b800000 */
[----:B------:R-:W-:Y:S02]  /*1000*/  UISETP.NE.U32.AND UP1, UPT, UR9, 0x1, UPT ;  /* 0x000000010900788c */ /* 0x000fe4000bf25070 */
[----:B------:R-:W-:Y:S02]  /*1010*/  ULOP3.LUT UP2, URZ, UR16, 0x1, URZ, 0xc0, !UPT ;  /* 0x0000000110ff7892 */ /* 0x000fe4000f84c0ff */
[----:B------:R-:W-:-:S09]  /*1020*/  UISETP.NE.AND.EX UP1, UPT, URZ, URZ, UPT, UP1 ;  /* 0x000000ffff00728c */ /* 0x000fd2000bf25310 */
[----:B------:R-:W-:Y:S05]  /*1030*/  BRA.U !UP1, `(.L_x_13) ;  /* 0x0000000109b87547 */ /* 0x000fea000b800000 */
[----:B------:R-:W3:Y:S01]  /*1040*/  LDCU.64 UR8, c[0x0][0x388] ;  /* 0x00007100ff0877ac */ /* 0x000ee20008000a00 */
[----:B------:R-:W-:Y:S01]  /*1050*/  IMAD R12, R6, UR5, RZ ;  /* 0x00000005060c7c24 */ /* 0x000fe2000f8e02ff */
[----:B------:R-:W-:Y:S01]  /*1060*/  SHF.R.S32.HI R13, RZ, 0x1f, R0 ;  /* 0x0000001fff0d7819 */ /* 0x000fe20000011400 */
[----:B012---:R-:W2:Y:S01]  /*1070*/  LDG.E.64 R18, desc[UR12][R8.64] ;  /* 0x0000000c08127981 */ /* 0x007ea2000c1e1b00 */
[----:B------:R-:W0:Y:S01]  /*1080*/  LDCU.64 UR14, c[0x0][0x390] ;  /* 0x00007200ff0e77ac */ /* 0x000e220008000a00 */
[----:B------:R-:W-:Y:S01]  /*1090*/  IMAD R17, R7, UR4, R12 ;  /* 0x0000000407117c24 */ /* 0x000fe2000f8e020c */
[----:B------:R-:W-:-:S05]  /*10a0*/  MOV R12, R0 ;  /* 0x00000000000c7202 */ /* 0x000fca0000000f00 */
[----:B------:R-:W-:-:S04]  /*10b0*/  IMAD.WIDE.U32 R14, R6, UR4, R12 ;  /* 0x00000004060e7c25 */ /* 0x000fc8000f8e000c */
[----:B------:R-:W-:Y:S01]  /*10c0*/  IMAD.IADD R17, R15, 0x1, R17 ;  /* 0x000000010f117824 */ /* 0x000fe200078e0211 */
[----:B---3--:R-:W-:-:S04]  /*10d0*/  LEA R22, P0, R14, UR8, 0x3 ;  /* 0x000000080e167c11 */ /* 0x008fc8000f8018ff */
[----:B------:R-:W-:-:S05]  /*10e0*/  LEA.HI.X R23, R14, UR9, R17, 0x3, P0 ;  /* 0x000000090e177c11 */ /* 0x000fca00080f1c11 */
[----:B------:R0:W2:Y:S01]  /*10f0*/  LDG.E.64 R20, desc[UR12][R22.64] ;  /* 0x0000000c16147981 */ /* 0x0000a2000c1e1b00 */
[----:B------:R-:W-:Y:S01]  /*1100*/  MOV R17, UR5 ;  /* 0x0000000500117c02 */ /* 0x000fe20008000f00 */
[----:B------:R-:W-:Y:S02]  /*1110*/  UIADD3 UR5, UPT, UPT, UR4, 0x1, URZ ;  /* 0x0000000104057890 */ /* 0x000fe4000fffe0ff */
[----:B------:R-:W-:Y:S01]  /*1120*/  MOV R16, UR4 ;  /* 0x0000000400107c02 */ /* 0x000fe20008000f00 */
[----:B------:R-:W-:-:S04]  /*1130*/  IMAD R15, R3, UR16, RZ ;  /* 0x00000010030f7c24 */ /* 0x000fc8000f8e02ff */
[----:B------:R-:W-:-:S03]  /*1140*/  IMAD.WIDE.U32 R16, R10, UR16, R16 ;  /* 0x000000100a107c25 */ /* 0x000fc6000f8e0010 */
[----:B0-----:R-:W-:Y:S01]  /*1150*/  LEA R22, P0, R16, UR14, 0x3 ;  /* 0x0000000e10167c11 */ /* 0x001fe2000f8018ff */
[----:B--2---:R-:W-:Y:S02]  /*1160*/  IMAD R25, R21, R18, RZ ;  /* 0x0000001215197224 */ /* 0x004fe400078e02ff */
[----:B------:R-:W-:Y:S02]  /*1170*/  IMAD R21, R10, UR17, R15 ;  /* 0x000000110a157c24 */ /* 0x000fe4000f8e020f */
[----:B------:R-:W-:-:S03]  /*1180*/  IMAD.WIDE.U32 R14, R6, UR5, R12 ;  /* 0x00000005060e7c25 */ /* 0x000fc6000f8e000c */
[----:B------:R-:W-:Y:S01]  /*1190*/  IADD3 R17, PT, PT, R17, R21, RZ ;  /* 0x0000001511117210 */ /* 0x000fe20007ffe0ff */
[----:B------:R-:W-:Y:S01]  /*11a0*/  IMAD.WIDE.U32 R12, R20, R18, RZ ;  /* 0x00000012140c7225 */ /* 0x000fe200078e00ff */
[----:B------:R-:W-:-:S03]  /*11b0*/  LEA R18, P1, R14, UR8, 0x3 ;  /* 0x000000080e127c11 */ /* 0x000fc6000f8218ff */
[----:B------:R-:W-:Y:S02]  /*11c0*/  IMAD R15, R7, UR5, R15 ;  /* 0x00000005070f7c24 */ /* 0x000fe4000f8e020f */
[----:B------:R-:W-:Y:S01]  /*11d0*/  IMAD R25, R19, R20, R25 ;  /* 0x0000001413197224 */ /* 0x000fe200078e0219 */
[----:B------:R-:W-:Y:S02]  /*11e0*/  LEA.HI.X R23, R16, UR15, R17, 0x3, P0 ;  /* 0x0000000f10177c11 */ /* 0x000fe400080f1c11 */
[----:B------:R-:W-:Y:S01]  /*11f0*/  LEA.HI.X R19, R14, UR9, R15, 0x3, P1 ;  /* 0x000000090e137c11 */ /* 0x000fe200088f1c0f */
[----:B------:R-:W-:Y:S01]  /*1200*/  IMAD.IADD R25, R13, 0x1, R25 ;  /* 0x000000010d197824 */ /* 0x000fe200078e0219 */
[----:B------:R-:W-:-:S05]  /*1210*/  MOV R24, R12 ;  /* 0x0000000c00187202 */ /* 0x000fca0000000f00 */
[----:B------:R3:W-:Y:S04]  /*1220*/  STG.E.64 desc[UR12][R22.64], R24 ;  /* 0x0000001816007986 */ /* 0x0007e8000c101b0c */
[----:B------:R-:W2:Y:S04]  /*1230*/  LDG.E.64 R18, desc[UR12][R18.64] ;  /* 0x0000000c12127981 */ /* 0x000ea8000c1e1b00 */
[----:B------:R-:W2:Y:S01]  /*1240*/  LDG.E.64 R14, desc[UR12][R8.64] ;  /* 0x0000000c080e7981 */ /* 0x000ea2000c1e1b00 */
[----:B------:R-:W-:Y:S01]  /*1250*/  HFMA2 R13, -RZ, RZ, 0, 0 ;  /* 0x00000000ff0d7431 */ /* 0x000fe200000001ff */
[----:B------:R-:W-:-:S05]  /*1260*/  MOV R12, UR5 ;  /* 0x00000005000c7c02 */ /* 0x000fca0008000f00 */
[----:B------:R-:W-:-:S04]  /*1270*/  IMAD.WIDE.U32 R12, R10, UR16, R12 ;  /* 0x000000100a0c7c25 */ /* 0x000fc8000f8e000c */
[----:B------:R-:W-:Y:S01]  /*1280*/  IMAD.IADD R21, R21, 0x1, R13 ;  /* 0x0000000115157824 */ /* 0x000fe200078e020d */
[----:B------:R-:W-:Y:S01]  /*1290*/  UIADD3 UR4, UPT, UPT, UR4, 0x2, URZ ;  /* 0x0000000204047890 */ /* 0x000fe2000fffe0ff */
[----:B------:R-:W-:Y:S01]  /*12a0*/  UMOV UR5, URZ ;  /* 0x000000ff00057c82 */ /* 0x000fe20008000000 */
[-C--:B--2---:R-:W-:Y:S02]  /*12b0*/  IMAD R27, R19, R14.reuse, RZ ;  /* 0x0000000e131b7224 */ /* 0x084fe400078e02ff */
[----:B------:R-:W-:Y:S01]  /*12c0*/  IMAD.WIDE.U32 R16, R18, R14, RZ ;  /* 0x0000000e12107225 */ /* 0x000fe200078e00ff */
[----:B------:R-:W-:-:S03]  /*12d0*/  LEA R14, P0, R12, UR14, 0x3 ;  /* 0x0000000e0c0e7c11 */ /* 0x000fc6000f8018ff */
[----:B------:R-:W-:Y:S01]  /*12e0*/  IMAD R27, R15, R18, R27 ;  /* 0x000000120f1b7224 */ /* 0x000fe200078e021b */
[----:B------:R-:W-:-:S04]  /*12f0*/  LEA.HI.X R15, R12, UR15, R21, 0x3, P0 ;  /* 0x0000000f0c0f7c11 */ /* 0x000fc800080f1c15 */
[----:B------:R-:W-:-:S05]  /*1300*/  IADD3 R17, PT, PT, R17, R27, RZ ;  /* 0x0000001b11117210 */ /* 0x000fca0007ffe0ff */
[----:B------:R3:W-:Y:S02]  /*1310*/  STG.E.64 desc[UR12][R14.64], R16 ;  /* 0x000000100e007986 */ /* 0x0007e4000c101b0c */
.L_x_13:
[----:B------:R-:W-:Y:S05]  /*1320*/  BRA.U !UP2, `(.L_x_11) ;  /* 0x000000010a647547 */ /* 0x000fea000b800000 */
[----:B------:R-:W4:Y:S01]  /*1330*/  LDCU.64 UR8, c[0x0][0x388] ;  /* 0x00007100ff0877ac */ /* 0x000f220008000a00 */
[----:B------:R-:W-:Y:S01]  /*1340*/  IMAD R12, R6, UR5, RZ ;  /* 0x00000005060c7c24 */ /* 0x000fe2000f8e02ff */
[----:B------:R-:W-:Y:S01]  /*1350*/  SHF.R.S32.HI R13, RZ, 0x1f, R0 ;  /* 0x0000001fff0d7819 */ /* 0x000fe20000011400 */
[----:B-1----:R-:W5:Y:S02]  /*1360*/  LDG.E.64 R8, desc[UR12][R8.64] ;  /* 0x0000000c08087981 */ /* 0x002f64000c1e1b00 */
[----:B------:R-:W-:Y:S01]  /*1370*/  IMAD R11, R7, UR4, R12 ;  /* 0x00000004070b7c24 */ /* 0x000fe2000f8e020c */
[----:B------:R-:W-:-:S05]  /*1380*/  MOV R12, R0 ;  /* 0x00000000000c7202 */ /* 0x000fca0000000f00 */
[----:B------:R-:W-:-:S05]  /*1390*/  IMAD.WIDE.U32 R6, R6, UR4, R12 ;  /* 0x0000000406067c25 */ /* 0x000fca000f8e000c */
[----:B------:R-:W-:Y:S02]  /*13a0*/  IADD3 R7, PT, PT, R7, R11, RZ ;  /* 0x0000000b07077210 */ /* 0x000fe40007ffe0ff */
[----:B----4-:R-:W-:-:S04]  /*13b0*/  LEA R12, P0, R6, UR8, 0x3 ;  /* 0x00000008060c7c11 */ /* 0x010fc8000f8018ff */
[----:B------:R-:W-:Y:S01]  /*13c0*/  LEA.HI.X R13, R6, UR9, R7, 0x3, P0 ;  /* 0x00000009060d7c11 */ /* 0x000fe200080f1c07 */
[----:B------:R-:W1:Y:S04]  /*13d0*/  LDCU.64 UR8, c[0x0][0x390] ;  /* 0x00007200ff0877ac */ /* 0x000e680008000a00 */
[----:B------:R-:W5:Y:S01]  /*13e0*/  LDG.E.64 R6, desc[UR12][R12.64] ;  /* 0x0000000c0c067981 */ /* 0x000f62000c1e1b00 */
[----:B0--3--:R-:W-:Y:S01]  /*13f0*/  MOV R15, UR5 ;  /* 0x00000005000f7c02 */ /* 0x009fe20008000f00 */
[----:B------:R-:W-:Y:S02]  /*1400*/  IMAD R3, R3, UR16, RZ ;  /* 0x0000001003037c24 */ /* 0x000fe4000f8e02ff */
[----:B------:R-:W-:Y:S02]  /*1410*/  IMAD.U32 R14, RZ, RZ, UR4 ;  /* 0x00000004ff0e7e24 */ /* 0x000fe4000f8e00ff */
[----:B--2---:R-:W-:-:S02]  /*1420*/  IMAD R19, R10, UR17, R3 ;  /* 0x000000110a137c24 */ /* 0x004fc4000f8e0203 */
[----:B------:R-:W-:-:S04]  /*1430*/  IMAD.WIDE.U32 R14, R10, UR16, R14 ;  /* 0x000000100a0e7c25 */ /* 0x000fc8000f8e000e */
[-C--:B-----5:R-:W-:Y:S02]  /*1440*/  IMAD R3, R7, R8.reuse, RZ ;  /* 0x0000000807037224 */ /* 0x0a0fe400078e02ff */
[----:B------:R-:W-:-:S04]  /*1450*/  IMAD.WIDE.U32 R10, R6, R8, RZ ;  /* 0x00000008060a7225 */ /* 0x000fc800078e00ff */
[----:B------:R-:W-:Y:S01]  /*1460*/  IMAD R17, R9, R6, R3 ;  /* 0x0000000609117224 */ /* 0x000fe200078e0203 */
[----:B------:R-:W-:Y:S02]  /*1470*/  IADD3 R3, PT, PT, R19, R15, RZ ;  /* 0x0000000f13037210 */ /* 0x000fe40007ffe0ff */
[C---:B-1----:R-:W-:Y:S02]  /*1480*/  LEA R6, P0, R14.reuse, UR8, 0x3 ;  /* 0x000000080e067c11 */ /* 0x042fe4000f8018ff */
[----:B------:R-:W-:Y:S02]  /*1490*/  IADD3 R11, PT, PT, R11, R17, RZ ;  /* 0x000000110b0b7210 */ /* 0x000fe40007ffe0ff */
[----:B------:R-:W-:-:S05]  /*14a0*/  LEA.HI.X R7, R14, UR9, R3, 0x3, P0 ;  /* 0x000000090e077c11 */ /* 0x000fca00080f1c03 */
[----:B------:R4:W-:Y:S04]  /*14b0*/  STG.E.64 desc[UR12][R6.64], R10 ;  /* 0x0000000a06007986 */ /* 0x0009e8000c101b0c */
.L_x_11:
[----:B------:R-:W-:Y:S05]  /*14c0*/  BRA.U !UP0, `(.L_x_14) ;  /* 0xffffffed08307547 */ /* 0x000fea000b83ffff */
[----:B-1----:R-:W-:Y:S05]  /*14d0*/  EXIT ;  /* 0x000000000000794d */ /* 0x002fea0003800000 */
.L_x_15:
        /* <DEDUP_REMOVED lines=10> */
.L_x_26:


//--------------------- .text._Z17per_row_AB_kernelPlS_S_ll --------------------------
	.section	.text._Z17per_row_AB_kernelPlS_S_ll,"ax",@progbits
	.align	128
        .global         _Z17per_row_AB_kernelPlS_S_ll
        .type           _Z17per_row_AB_kernelPlS_S_ll,@function
        .size           _Z17per_row_AB_kernelPlS_S_ll,(.L_x_27 - _Z17per_row_AB_kernelPlS_S_ll)
        .other          _Z17per_row_AB_kernelPlS_S_ll,@"STO_CUDA_ENTRY STV_DEFAULT"
_Z17per_row_AB_kernelPlS_S_ll:
.text._Z17per_row_AB_kernelPlS_S_ll:
[----:B------:R-:W-:Y:S01]  /*0000*/  LDC R1, c[0x0][0x37c] ;  /* 0x0000df00ff017b82 */ /* 0x000fe20000000800 */
[----:B------:R-:W0:Y:S02]  /*0010*/  LDCU.64 UR8, c[0x0][0x3a0] ;  /* 0x00007400ff0877ac */ /* 0x000e240008000a00 */
[----:B0-----:R-:W-:-:S04]  /*0020*/  UISETP.GE.U32.AND UP0, UPT, UR8, 0x1, UPT ;  /* 0x000000010800788c */ /* 0x001fc8000bf06070 */
[----:B------:R-:W-:-:S06]  /*0030*/  UISETP.GE.AND.EX UP0, UPT, UR9, URZ, UPT, UP0 ;  /* 0x000000ff0900728c */ /* 0x000fcc000bf06300 */
[----:B------:R-:W-:-:S13]  /*0040*/  PLOP3.LUT P0, PT, PT, PT, UP0, 0x80, 0x8 ;  /* 0x000000000008781c */ /* 0x000fda0003f0f008 */
[----:B------:R-:W-:Y:S05]  /*0050*/  @!P0 EXIT ;  /* 0x000000000000894d */ /* 0x000fea0003800000 */
[----:B------:R-:W0:Y:S01]  /*0060*/  S2R R0, SR_TID.X ;  /* 0x0000000000007919 */ /* 0x000e220000002100 */
[----:B------:R-:W1:Y:S01]  /*0070*/  S2UR UR23, SR_CTAID.X ;  /* 0x00000000001779c3 */ /* 0x000e620000002500 */
[----:B------:R-:W2:Y:S01]  /*0080*/  LDCU.64 UR20, c[0x0][0x398] ;  /* 0x00007300ff1477ac */ /* 0x000ea20008000a00 */
[----:B------:R-:W3:Y:S01]  /*0090*/  LDCU.64 UR12, c[0x0][0x388] ;  /* 0x00007100ff0c77ac */ /* 0x000ee20008000a00 */
[----:B------:R-:W4:Y:S01]  /*00a0*/  LDCU.64 UR6, c[0x0][0x3a0] ;  /* 0x00007400ff0677ac */ /* 0x000f220008000a00 */
[----:B------:R-:W-:Y:S01]  /*00b0*/  ULOP3.LUT UR22, UR9, 0x7fffffff, URZ, 0xc0, !UPT ;  /* 0x7fffffff09167892 */ /* 0x000fe2000f8ec0ff */
[----:B------:R-:W0:Y:S01]  /*00c0*/  LDCU.64 UR36, c[0x0][0x358] ;  /* 0x00006b00ff2477ac */ /* 0x000e220008000a00 */
[----:B--2---:R-:W-:Y:S02]  /*00d0*/  UIMAD UR4, UR9, UR20, URZ ;  /* 0x00000014090472a4 */ /* 0x004fe4000f8e02ff */
[----:B------:R-:W-:Y:S02]  /*00e0*/  UIMAD.WIDE.U32 UR40, UR8, UR20, URZ ;  /* 0x00000014082872a5 */ /* 0x000fe4000f8e00ff */
[----:B------:R-:W-:-:S02]  /*00f0*/  UIMAD UR24, UR8, UR21, UR4 ;  /* 0x00000015081872a4 */ /* 0x000fc4000f8e0204 */
[----:B-1----:R-:W-:Y:S02]  /*0100*/  UIMAD.WIDE.U32 UR38, UR23, UR8, URZ ;  /* 0x00000008172672a5 */ /* 0x002fe4000f8e00ff */
[----:B------:R-:W-:Y:S02]  /*0110*/  ULOP3.LUT UR4, UR8, 0x7, URZ, 0xc0, !UPT ;  /* 0x0000000708047892 */ /* 0x000fe4000f8ec0ff */
[----:B------:R-:W-:Y:S01]  /*0120*/  UIMAD UR23, UR23, UR9, UR39 ;  /* 0x00000009171772a4 */ /* 0x000fe2000f8e0227 */
[C---:B0-----:R-:W-:Y:S01]  /*0130*/  IMAD.WIDE.U32 R26, R0.reuse, UR8, RZ ;  /* 0x00000008001a7c25 */ /* 0x041fe2000f8e00ff */
[----:B------:R-:W-:Y:S02]  /*0140*/  UIADD3 UR4, UP0, UPT, UR4, -0x1, URZ ;  /* 0xffffffff04047890 */ /* 0x000fe4000ff1e0ff */
[----:B------:R-:W-:Y:S01]  /*0150*/  UIMAD UR5, UR23, UR8, URZ ;  /* 0x00000008170572a4 */ /* 0x000fe2000f8e02ff */
[----:B------:R-:W-:Y:S01]  /*0160*/  IMAD R2, R0, UR9, R27 ;  /* 0x0000000900027c24 */ /* 0x000fe2000f8e021b */
[----:B---3--:R-:W-:Y:S01]  /*0170*/  LEA R3, P0, R26, UR12, 0x3 ;  /* 0x0000000c1a037c11 */ /* 0x008fe2000f8018ff */
[----:B------:R-:W-:-:S02]  /*0180*/  UIADD3.X UR10, UPT, UPT, URZ, -0x1, URZ, UP0, !UPT ;  /* 0xffffffffff0a7890 */ /* 0x000fc400087fe4ff */
[----:B------:R-:W-:Y:S01]  /*0190*/  UIMAD UR5, UR38, UR9, UR5 ;  /* 0x00000009260572a4 */ /* 0x000fe2000f8e0205 */
[----:B------:R-:W-:Y:S01]  /*01a0*/  IADD3 R3, P1, PT, R3, 0x20, RZ ;  /* 0x0000002003037810 */ /* 0x000fe20007f3e0ff */
[----:B----4-:R-:W-:Y:S01]  /*01b0*/  UIMAD.WIDE.U32 UR6, UR38, UR8, UR6 ;  /* 0x00000008260672a5 */ /* 0x010fe2000f8e0006 */
[----:B------:R-:W-:Y:S01]  /*01c0*/  LEA.HI.X R4, R26, UR13, R2, 0x3, P0 ;  /* 0x0000000d1a047c11 */ /* 0x000fe200080f1c02 */
[----:B------:R-:W-:Y:S02]  /*01d0*/  UIADD3 UR24, UPT, UPT, UR41, UR24, URZ ;  /* 0x0000001829187290 */ /* 0x000fe4000fffe0ff */
[----:B------:R-:W-:Y:S01]  /*01e0*/  UISETP.GE.U32.AND UP0, UPT, UR4, 0x3, UPT ;  /* 0x000000030400788c */ /* 0x000fe2000bf06070 */
[----:B------:R-:W-:Y:S01]  /*01f0*/  IADD3.X R4, PT, PT, RZ, R4, RZ, P1, !PT ;  /* 0x00000004ff047210 */ /* 0x000fe20000ffe4ff */
[----:B------:R-:W-:Y:S02]  /*0200*/  USHF.L.U64.HI UR50, UR20, 0x3, UR21 ;  /* 0x0000000314327899 */ /* 0x000fe40008010215 */
[----:B------:R-:W-:-:S02]  /*0210*/  UIADD3 UR25, UPT, UPT, UR7, UR5, URZ ;  /* 0x0000000507197290 */ /* 0x000fc4000fffe0ff */
[----:B------:R-:W-:Y:S02]  /*0220*/  USHF.L.U32 UR20, UR20, 0x3, URZ ;  /* 0x0000000314147899 */ /* 0x000fe400080006ff */
[----:B------:R-:W-:Y:S02]  /*0230*/  ULOP3.LUT UR21, UR8, 0xfffffff8, URZ, 0xc0, !UPT ;  /* 0xfffffff808157892 */ /* 0x000fe4000f8ec0ff */
[----:B------:R-:W-:Y:S02]  /*0240*/  USHF.L.U64.HI UR24, UR40, 0x6, UR24 ;  /* 0x0000000628187899 */ /* 0x000fe40008010218 */
[----:B------:R-:W-:Y:S01]  /*0250*/  UISETP.GE.U32.AND.EX UP0, UPT, UR10, URZ, UPT, UP0 ;  /* 0x000000ff0a00728c */ /* 0x000fe2000bf06100 */
[----:B------:R-:W-:Y:S01]  /*0260*/  UMOV UR4, URZ ;  /* 0x000000ff00047c82 */ /* 0x000fe20008000000 */
[----:B------:R-:W-:-:S09]  /*0270*/  UMOV UR5, URZ ;  /* 0x000000ff00057c82 */ /* 0x000fd20008000000 */
.L_x_21:
[----:B0-----:R-:W0:Y:S01]  /*0280*/  LDCU.64 UR42, c[0x0][0x3a0] ;  /* 0x00007400ff2a77ac */ /* 0x001e220008000a00 */
[----:B------:R-:W-:Y:S02]  /*0290*/  HFMA2 R5, -RZ, RZ, 0, 0 ;  /* 0x00000000ff057431 */ /* 0x000fe400000001ff */
[----:B------:R-:W-:Y:S01]  /*02a0*/  IMAD.MOV.U32 R17, RZ, RZ, RZ ;  /* 0x000000ffff117224 */ /* 0x000fe200078e00ff */
[----:B-1----:R-:W1:Y:S01]  /*02b0*/  LDCU.64 UR10, c[0x0][0x380] ;  /* 0x00007000ff0a77ac */ /* 0x002e620008000a00 */
[----:B------:R-:W-:-:S04]  /*02c0*/  UIADD3 UR8, UP1, UPT, UR4, UR38, URZ ;  /* 0x0000002604087290 */ /* 0x000fc8000ff3e0ff */
[----:B------:R-:W-:Y:S02]  /*02d0*/  UIADD3.X UR9, UPT, UPT, UR5, UR23, URZ, UP1, !UPT ;  /* 0x0000001705097290 */ /* 0x000fe40008ffe4ff */
[----:B0-----:R-:W-:-:S04]  /*02e0*/  UISETP.GE.U32.AND UP1, UPT, UR42, 0x8, UPT ;  /* 0x000000082a00788c */ /* 0x001fc8000bf26070 */
[----:B------:R-:W-:Y:S02]  /*02f0*/  UISETP.GE.U32.AND.EX UP1, UPT, UR43, URZ, UPT, UP1 ;  /* 0x000000ff2b00728c */ /* 0x000fe4000bf26110 */
[----:B-1----:R-:W-:-:S04]  /*0300*/  ULEA UR10, UP2, UR8, UR10, 0x3 ;  /* 0x0000000a080a7291 */ /* 0x002fc8000f8418ff */
[----:B------:R-:W-:Y:S02]  /*0310*/  ULEA.HI.X UR9, UR8, UR11, UR9, 0x3, UP2 ;  /* 0x0000000b08097291 */ /* 0x000fe400090f1c09 */
[----:B------:R-:W-:-:S04]  /*0320*/  MOV R24, UR10 ;  /* 0x0000000a00187c02 */ /* 0x000fc80008000f00 */
[----:B------:R-:W-:Y:S01]  /*0330*/  IMAD.U32 R25, RZ, RZ, UR9 ;  /* 0x00000009ff197e24 */ /* 0x000fe2000f8e00ff */
[----:B--23--:R-:W-:Y:S06]  /*0340*/  BRA.U !UP1, `(.L_x_16) ;  /* 0x0000000909c07547 */ /* 0x00cfec000b800000 */
[----:B------:R-:W0:Y:S01]  /*0350*/  LDCU.64 UR52, c[0x0][0x398] ;  /* 0x00007300ff3477ac */ /* 0x000e220008000a00 */
[----:B------:R-:W-:Y:S01]  /*0360*/  SHF.L.U32 R10, R0, 0x3, RZ ;  /* 0x00000003000a7819 */ /* 0x000fe200000006ff */
[----:B------:R-:W-:Y:S01]  /*0370*/  IMAD.U32 R9, RZ, RZ, UR20 ;  /* 0x00000014ff097e24 */ /* 0x000fe2000f8e00ff */
[----:B------:R-:W-:Y:S01]  /*0380*/  SHF.R.U32.HI R11, RZ, 0x1d, R0 ;  /* 0x0000001dff0b7819 */ /* 0x000fe20000011600 */
[----:B------:R-:W-:Y:S01]  /*0390*/  UIMAD UR8, UR23, UR42, URZ ;  /* 0x0000002a170872a4 */ /* 0x000fe2000f8e02ff */
[----:B------:R-:W-:Y:S01]  /*03a0*/  MOV R6, R0 ;  /* 0x0000000000067202 */ /* 0x000fe20000000f00 */
[----:B------:R-:W-:Y:S01]  /*03b0*/  UIADD3 UR59, UP6, UPT, UR38, 0x7, URZ ;  /* 0x00000007263b7890 */ /* 0x000fe2000ffde0ff */
[----:B------:R-:W-:Y:S01]  /*03c0*/  MOV R7, RZ ;  /* 0x000000ff00077202 */ /* 0x000fe20000000f00 */
[----:B------:R-:W-:Y:S01]  /*03d0*/  UIADD3 UR60, UP1, UPT, UR38, 0x6, URZ ;  /* 0x00000006263c7890 */ /* 0x000fe2000ff3e0ff */
[----:B------:R-:W-:Y:S01]  /*03e0*/  MOV R28, R3 ;  /* 0x00000003001c7202 */ /* 0x000fe20000000f00 */
[----:B------:R-:W-:Y:S01]  /*03f0*/  UIADD3 UR61, UP2, UPT, UR38, 0x5, URZ ;  /* 0x00000005263d7890 */ /* 0x000fe2000ff5e0ff */
[----:B------:R-:W-:Y:S01]  /*0400*/  IMAD.MOV.U32 R29, RZ, RZ, R4 ;  /* 0x000000ffff1d7224 */ /* 0x000fe200078e0004 */
[----:B------:R-:W-:-:S02]  /*0410*/  UIADD3 UR34, UP3, UPT, UR38, 0x4, URZ ;  /* 0x0000000426227890 */ /* 0x000fc4000ff7e0ff */
[----:B------:R-:W-:Y:S02]  /*0420*/  UIADD3 UR33, UP4, UPT, UR38, 0x3, URZ ;  /* 0x0000000326217890 */ /* 0x000fe4000ff9e0ff */
[----:B------:R-:W-:Y:S02]  /*0430*/  UIADD3 URZ, UP5, UPT, UR38, 0x2, URZ ;  /* 0x0000000226ff7890 */ /* 0x000fe4000ffbe0ff */
[----:B------:R-:W-:Y:S01]  /*0440*/  UIMAD.WIDE.U32 UR48, UR38, UR42, UR4 ;  /* 0x0000002a263072a5 */ /* 0x000fe2000f8e0004 */
[----:B0-----:R-:W-:Y:S01]  /*0450*/  MOV R5, UR52 ;  /* 0x0000003400057c02 */ /* 0x001fe20008000f00 */
[----:B------:R-:W-:Y:S02]  /*0460*/  UIMAD UR27, UR38, UR43, UR8 ;  /* 0x0000002b261b72a4 */ /* 0x000fe4000f8e0208 */
[----:B------:R-:W-:Y:S02]  /*0470*/  UIADD3.X UR47, UPT, UPT, URZ, UR23, URZ, UP6, !UPT ;  /* 0x00000017ff2f7290 */ /* 0x000fe4000b7fe4ff */
[----:B------:R-:W-:Y:S01]  /*0480*/  UIADD3.X UR26, UPT, UPT, URZ, UR23, URZ, UP1, !UPT ;  /* 0x00000017ff1a7290 */ /* 0x000fe20008ffe4ff */
[----:B------:R-:W-:Y:S01]  /*0490*/  IMAD.WIDE.U32 R6, R5, UR48, R6 ;  /* 0x0000003005067c25 */ /* 0x000fe2000f8e0006 */
[----:B------:R-:W-:-:S02]  /*04a0*/  UIADD3.X UR54, UPT, UPT, URZ, UR23, URZ, UP3, !UPT ;  /* 0x00000017ff367290 */ /* 0x000fc40009ffe4ff */
[----:B------:R-:W-:Y:S02]  /*04b0*/  UIADD3.X UR51, UPT, UPT, URZ, UR23, URZ, UP2, !UPT ;  /* 0x00000017ff337290 */ /* 0x000fe400097fe4ff */
[----:B------:R-:W-:Y:S01]  /*04c0*/  UIADD3.X UR55, UPT, UPT, URZ, UR23, URZ, UP4, !UPT ;  /* 0x00000017ff377290 */ /* 0x000fe2000a7fe4ff */
[----:B------:R-:W-:Y:S01]  /*04d0*/  SHF.L.U32 R5, R6, 0x3, RZ ;  /* 0x0000000306057819 */ /* 0x000fe200000006ff */
[----:B------:R-:W-:Y:S02]  /*04e0*/  UIADD3.X UR56, UPT, UPT, URZ, UR23, URZ, UP5, !UPT ;  /* 0x00000017ff387290 */ /* 0x000fe4000affe4ff */
[----:B------:R-:W-:Y:S02]  /*04f0*/  UIADD3 UR32, UPT, UPT, UR38, 0x2, URZ ;  /* 0x0000000226207890 */ /* 0x000fe4000fffe0ff */
[----:B------:R-:W-:Y:S02]  /*0500*/  UIADD3 UR27, UPT, UPT, UR27, UR49, URZ ;  /* 0x000000311b1b7290 */ /* 0x000fe4000fffe0ff */
[----:B------:R-:W-:-:S02]  /*0510*/  UIMAD UR47, UR47, UR42, URZ ;  /* 0x0000002a2f2f72a4 */ /* 0x000fc4000f8e02ff */
[----:B------:R-:W-:Y:S02]  /*0520*/  UIMAD UR49, UR26, UR42, URZ ;  /* 0x0000002a1a3172a4 */ /* 0x000fe4000f8e02ff */
[----:B------:R-:W-:Y:S02]  /*0530*/  UIMAD UR51, UR51, UR42, URZ ;  /* 0x0000002a333372a4 */ /* 0x000fe4000f8e02ff */
[----:B------:R-:W-:Y:S02]  /*0540*/  UIMAD UR54, UR54, UR42, URZ ;  /* 0x0000002a363672a4 */ /* 0x000fe4000f8e02ff */
[----:B------:R-:W-:Y:S02]  /*0550*/  UIMAD UR55, UR55, UR42, URZ ;  /* 0x0000002a373772a4 */ /* 0x000fe4000f8e02ff */
[----:B------:R-:W-:Y:S02]  /*0560*/  UIMAD.WIDE.U32 UR18, UR59, UR42, UR4 ;  /* 0x0000002a3b1272a5 */ /* 0x000fe4000f8e0004 */
[----:B------:R-:W-:-:S02]  /*0570*/  UIMAD.WIDE.U32 UR16, UR60, UR42, UR4 ;  /* 0x0000002a3c1072a5 */ /* 0x000fc4000f8e0004 */
[----:B------:R-:W-:Y:S02]  /*0580*/  UIMAD.WIDE.U32 UR14, UR61, UR42, UR4 ;  /* 0x0000002a3d0e72a5 */ /* 0x000fe4000f8e0004 */
[----:B------:R-:W-:Y:S01]  /*0590*/  UIMAD.WIDE.U32 UR12, UR34, UR42, UR4 ;  /* 0x0000002a220c72a5 */ /* 0x000fe2000f8e0004 */
[C-C-:B------:R-:W-:Y:S01]  /*05a0*/  IMAD.WIDE.U32 R22, R9.reuse, UR18, R10.reuse ;  /* 0x0000001209167c25 */ /* 0x140fe2000f8e000a */
[----:B------:R-:W-:Y:S02]  /*05b0*/  UIMAD.WIDE.U32 UR10, UR33, UR42, UR4 ;  /* 0x0000002a210a72a5 */ /* 0x000fe4000f8e0004 */
[----:B------:R-:W-:Y:S01]  /*05c0*/  UIMAD UR56, UR56, UR42, URZ ;  /* 0x0000002a383872a4 */ /* 0x000fe2000f8e02ff */
[C-C-:B------:R-:W-:Y:S01]  /*05d0*/  IMAD.WIDE.U32 R20, R9.reuse, UR16, R10.reuse ;  /* 0x0000001009147c25 */ /* 0x140fe2000f8e000a */
[----:B------:R-:W-:Y:S02]  /*05e0*/  UIMAD.WIDE.U32 UR8, UR32, UR42, UR4 ;  /* 0x0000002a200872a5 */ /* 0x000fe4000f8e0004 */
[----:B------:R-:W-:Y:S01]  /*05f0*/  UIADD3 UR58, UP6, UPT, UR4, UR6, URZ ;  /* 0x00000006043a7290 */ /* 0x000fe2000ffde0ff */
[----:B------:R-:W-:Y:S01]  /*0600*/  IMAD.WIDE.U32 R18, R9, UR14, R10 ;  /* 0x0000000e09127c25 */ /* 0x000fe2000f8e000a */
[----:B------:R-:W-:-:S02]  /*0610*/  UIMAD UR30, UR27, UR52, URZ ;  /* 0x000000341b1e72a4 */ /* 0x000fc4000f8e02ff */
[----:B------:R-:W-:Y:S01]  /*0620*/  UIMAD UR47, UR59, UR43, UR47 ;  /* 0x0000002b3b2f72a4 */ /* 0x000fe2000f8e022f */
[C-C-:B------:R-:W-:Y:S01]  /*0630*/  IMAD.WIDE.U32 R16, R9.reuse, UR12, R10.reuse ;  /* 0x0000000c09107c25 */ /* 0x140fe2000f8e000a */
[----:B------:R-:W-:Y:S02]  /*0640*/  UIMAD UR49, UR60, UR43, UR49 ;  /* 0x0000002b3c3172a4 */ /* 0x000fe4000f8e0231 */
[----:B------:R-:W-:Y:S01]  /*0650*/  UIMAD UR51, UR61, UR43, UR51 ;  /* 0x0000002b3d3372a4 */ /* 0x000fe2000f8e0233 */
[C-C-:B------:R-:W-:Y:S01]  /*0660*/  IMAD.WIDE.U32 R14, R9.reuse, UR10, R10.reuse ;  /* 0x0000000a090e7c25 */ /* 0x140fe2000f8e000a */
[----:B------:R-:W-:Y:S02]  /*0670*/  UIMAD UR54, UR34, UR43, UR54 ;  /* 0x0000002b223672a4 */ /* 0x000fe4000f8e0236 */
[----:B------:R-:W-:Y:S01]  /*0680*/  UIMAD UR55, UR33, UR43, UR55 ;  /* 0x0000002b213772a4 */ /* 0x000fe2000f8e0237 */
[----:B------:R-:W-:Y:S01]  /*0690*/  IMAD.WIDE.U32 R12, R9, UR8, R10 ;  /* 0x00000008090c7c25 */ /* 0x000fe2000f8e000a */
[----:B------:R-:W-:-:S02]  /*06a0*/  UIMAD UR56, UR32, UR43, UR56 ;  /* 0x0000002b203872a4 */ /* 0x000fc4000f8e0238 */
[----:B------:R-:W-:Y:S01]  /*06b0*/  UIMAD UR31, UR50, UR18, URZ ;  /* 0x00000012321f72a4 */ /* 0x000fe2000f8e02ff */
[----:B------:R-:W-:Y:S01]  /*06c0*/  IMAD.WIDE.U32 R10, R9, UR58, R10 ;  /* 0x0000003a090a7c25 */ /* 0x000fe2000f8e000a */
[----:B------:R-:W-:Y:S02]  /*06d0*/  UIMAD UR29, UR50, UR16, URZ ;  /* 0x00000010321d72a4 */ /* 0x000fe4000f8e02ff */
[----:B------:R-:W-:Y:S02]  /*06e0*/  UIMAD UR28, UR50, UR14, URZ ;  /* 0x0000000e321c72a4 */ /* 0x000fe4000f8e02ff */
[----:B------:R-:W-:Y:S02]  /*06f0*/  UIMAD UR26, UR50, UR12, URZ ;  /* 0x0000000c321a72a4 */ /* 0x000fe4000f8e02ff */
[----:B------:R-:W-:Y:S02]  /*0700*/  UIMAD UR27, UR50, UR10, URZ ;  /* 0x0000000a321b72a4 */ /* 0x000fe4000f8e02ff */
[----:B------:R-:W-:-:S02]  /*0710*/  UIADD3.X UR35, UPT, UPT, UR5, UR25, URZ, UP6, !UPT ;  /* 0x0000001905237290 */ /* 0x000fc4000b7fe4ff */
[----:B------:R-:W-:Y:S02]  /*0720*/  UIMAD UR57, UR50, UR58, URZ ;  /* 0x0000003a323972a4 */ /* 0x000fe4000f8e02ff */
[----:B------:R-:W-:Y:S02]  /*0730*/  UIMAD UR46, UR48, UR53, UR30 ;  /* 0x00000035302e72a4 */ /* 0x000fe4000f8e021e */
[----:B------:R-:W-:Y:S02]  /*0740*/  UIADD3 UR18, UPT, UPT, UR19, UR47, URZ ;  /* 0x0000002f13127290 */ /* 0x000fe4000fffe0ff */
[----:B------:R-:W-:Y:S02]  /*0750*/  UIADD3 UR16, UPT, UPT, UR17, UR49, URZ ;  /* 0x0000003111107290 */ /* 0x000fe4000fffe0ff */
[----:B------:R-:W-:Y:S01]  /*0760*/  UIADD3 UR14, UPT, UPT, UR15, UR51, URZ ;  /* 0x000000330f0e7290 */ /* 0x000fe2000fffe0ff */
[----:B------:R-:W-:Y:S01]  /*0770*/  VIADD R7, R7, UR46 ;  /* 0x0000002e07077c36 */ /* 0x000fe20008000000 */
[----:B------:R-:W-:-:S02]  /*0780*/  UIADD3 UR12, UPT, UPT, UR13, UR54, URZ ;  /* 0x000000360d0c7290 */ /* 0x000fc4000fffe0ff */
[----:B------:R-:W-:Y:S02]  /*0790*/  UIADD3 UR10, UPT, UPT, UR11, UR55, URZ ;  /* 0x000000370b0a7290 */ /* 0x000fe4000fffe0ff */
[----:B------:R-:W-:Y:S01]  /*07a0*/  UIMAD UR30, UR50, UR8, URZ ;  /* 0x00000008321e72a4 */ /* 0x000fe2000f8e02ff */
[----:B------:R-:W-:Y:S01]  /*07b0*/  SHF.L.U64.HI R6, R6, 0x3, R7 ;  /* 0x0000000306067819 */ /* 0x000fe20000010207 */
[----:B------:R-:W-:Y:S02]  /*07c0*/  UIADD3 UR8, UPT, UPT, UR9, UR56, URZ ;  /* 0x0000003809087290 */ /* 0x000fe4000fffe0ff */
[----:B------:R-:W-:Y:S02]  /*07d0*/  UIMAD UR35, UR35, UR20, UR57 ;  /* 0x00000014232372a4 */ /* 0x000fe4000f8e0239 */
[----:B------:R-:W-:Y:S02]  /*07e0*/  UIMAD UR18, UR18, UR20, UR31 ;  /* 0x00000014121272a4 */ /* 0x000fe4000f8e021f */
[----:B------:R-:W-:-:S02]  /*07f0*/  UIMAD UR16, UR16, UR20, UR29 ;  /* 0x00000014101072a4 */ /* 0x000fc4000f8e021d */
[----:B------:R-:W-:Y:S01]  /*0800*/  UIMAD UR14, UR14, UR20, UR28 ;  /* 0x000000140e0e72a4 */ /* 0x000fe2000f8e021c */
[----:B------:R-:W-:Y:S01]  /*0810*/  IADD3 R8, PT, PT, R11, UR35, RZ ;  /* 0x000000230b087c10 */ /* 0x000fe2000fffe0ff */
[----:B------:R-:W-:Y:S01]  /*0820*/  UIMAD UR12, UR12, UR20, UR26 ;  /* 0x000000140c0c72a4 */ /* 0x000fe2000f8e021a */
[----:B------:R-:W-:Y:S01]  /*0830*/  IADD3 R9, PT, PT, R23, UR18, RZ ;  /* 0x0000001217097c10 */ /* 0x000fe2000fffe0ff */
[----:B------:R-:W-:Y:S01]  /*0840*/  UIMAD UR10, UR10, UR20, UR27 ;  /* 0x000000140a0a72a4 */ /* 0x000fe2000f8e021b */
[----:B------:R-:W-:Y:S01]  /*0850*/  VIADD R38, R21, UR16 ;  /* 0x0000001015267c36 */ /* 0x000fe20008000000 */
[----:B------:R-:W-:Y:S01]  /*0860*/  UIMAD UR8, UR8, UR20, UR30 ;  /* 0x00000014080872a4 */ /* 0x000fe2000f8e021e */
[----:B------:R-:W-:Y:S01]  /*0870*/  IADD3 R39, PT, PT, R19, UR14, RZ ;  /* 0x0000000e13277c10 */ /* 0x000fe2000fffe0ff */
[----:B------:R-:W0:Y:S01]  /*0880*/  LDCU.64 UR44, c[0x0][0x390] ;  /* 0x00007200ff2c77ac */ /* 0x000e220008000a00 */
[----:B------:R-:W-:Y:S01]  /*0890*/  IADD3 R42, PT, PT, R17, UR12, RZ ;  /* 0x0000000c112a7c10 */ /* 0x000fe2000fffe0ff */
[----:B------:R-:W-:-:S02]  /*08a0*/  VIADD R43, R15, UR10 ;  /* 0x0000000a0f2b7c36 */ /* 0x000fc40008000000 */
[----:B------:R-:W-:Y:S01]  /*08b0*/  IADD3 R7, PT, PT, R13, UR8, RZ ;  /* 0x000000080d077c10 */ /* 0x000fe2000fffe0ff */
[----:B------:R-:W-:Y:S01]  /*08c0*/  UMOV UR8, UR21 ;  /* 0x0000001500087c82 */ /* 0x000fe20008000000 */
[----:B------:R-:W-:-:S05]  /*08d0*/  UMOV UR9, UR22 ;  /* 0x0000001600097c82 */ /* 0x000fca0008000000 */
.L_x_17:
[----:B-1----:R-:W2:Y:S04]  /*08e0*/  LDG.E.64 R34, desc[UR36][R24.64] ;  /* 0x0000002418227981 */ /* 0x002ea8000c1e1b00 */
[----:B------:R-:W2:Y:S01]  /*08f0*/  LDG.E.64 R32, desc[UR36][R28.64+-0x20] ;  /* 0xffffe0241c207981 */ /* 0x000ea2000c1e1b00 */
[----:B0-----:R-:W-:-:S04]  /*0900*/  IADD3 R40, P0, PT, R5, UR44, RZ ;  /* 0x0000002c05287c10 */ /* 0x001fc8000ff1e0ff */
[----:B------:R-:W-:Y:S01]  /*0910*/  IADD3.X R41, PT, PT, R6, UR45, RZ, P0, !PT ;  /* 0x0000002d06297c10 */ /* 0x000fe200087fe4ff */
[-C--:B--2---:R-:W-:Y:S02]  /*0920*/  IMAD R33, R33, R34.reuse, RZ ;  /* 0x0000002221217224 */ /* 0x084fe400078e02ff */
[----:B------:R-:W-:-:S04]  /*0930*/  IMAD.WIDE.U32 R30, R32, R34, RZ ;  /* 0x00000022201e7225 */ /* 0x000fc800078e00ff */
[----:B------:R-:W-:Y:S02]  /*0940*/  IMAD R33, R35, R32, R33 ;  /* 0x0000002023217224 */ /* 0x000fe400078e0221 */
[----:B------:R-:W-:-:S03]  /*0950*/  IMAD.MOV.U32 R44, RZ, RZ, R30 ;  /* 0x000000ffff2c7224 */ /* 0x000fc600078e001e */
[----:B------:R-:W-:-:S05]  /*0960*/  IADD3 R45, PT, PT, R31, R33, RZ ;  /* 0x000000211f2d7210 */ /* 0x000fca0007ffe0ff */
[----:B------:R0:W-:Y:S04]  /*0970*/  STG.E.64 desc[UR36][R40.64], R44 ;  /* 0x0000002c28007986 */ /* 0x0001e8000c101b24 */
[----:B------:R-:W2:Y:S04]  /*0980*/  LDG.E.64 R34, desc[UR36][R24.64] ;  /* 0x0000002418227981 */ /* 0x000ea8000c1e1b00 */
[----:B------:R-:W2:Y:S01]  /*0990*/  LDG.E.64 R32, desc[UR36][R28.64+-0x18] ;  /* 0xffffe8241c207981 */ /* 0x000ea2000c1e1b00 */
[----:B------:R-:W-:-:S04]  /*09a0*/  IADD3 R36, P0, PT, R10, UR44, RZ ;  /* 0x0000002c0a247c10 */ /* 0x000fc8000ff1e0ff */
[----:B------:R-:W-:Y:S01]  /*09b0*/  IADD3.X R37, PT, PT, R8, UR45, RZ, P0, !PT ;  /* 0x0000002d08257c10 */ /* 0x000fe200087fe4ff */
[-C--:B--2---:R-:W-:Y:S02]  /*09c0*/  IMAD R33, R33, R34.reuse, RZ ;  /* 0x0000002221217224 */ /* 0x084fe400078e02ff */
[----:B------:R-:W-:-:S04]  /*09d0*/  IMAD.WIDE.U32 R30, R32, R34, RZ ;  /* 0x00000022201e7225 */ /* 0x000fc800078e00ff */
[----:B------:R-:W-:-:S05]  /*09e0*/  IMAD R33, R35, R32, R33 ;  /* 0x0000002023217224 */ /* 0x000fca00078e0221 */
[----:B------:R-:W-:-:S05]  /*09f0*/  IADD3 R31, PT, PT, R31, R33, RZ ;  /* 0x000000211f1f7210 */ /* 0x000fca0007ffe0ff */
[----:B------:R1:W-:Y:S04]  /*0a00*/  STG.E.64 desc[UR36][R36.64], R30 ;  /* 0x0000001e24007986 */ /* 0x0003e8000c101b24 */
[----:B------:R-:W2:Y:S04]  /*0a10*/  LDG.E.64 R34, desc[UR36][R24.64] ;  /* 0x0000002418227981 */ /* 0x000ea8000c1e1b00 */
[----:B------:R-:W2:Y:S01]  /*0a20*/  LDG.E.64 R32, desc[UR36][R28.64+-0x10] ;  /* 0xfffff0241c207981 */ /* 0x000ea2000c1e1b00 */
[----:B0-----:R-:W-:-:S04]  /*0a30*/  IADD3 R40, P0, PT, R12, UR44, RZ ;  /* 0x0000002c0c287c10 */ /* 0x001fc8000ff1e0ff */
[----:B------:R-:W-:Y:S01]  /*0a40*/  IADD3.X R41, PT, PT, R7, UR45, RZ, P0, !PT ;  /* 0x0000002d07297c10 */ /* 0x000fe200087fe4ff */
[-C--:B--2---:R-:W-:Y:S02]  /*0a50*/  IMAD R33, R33, R34.reuse, RZ ;  /* 0x0000002221217224 */ /* 0x084fe400078e02ff */
[----:B-1----:R-:W-:-:S04]  /*0a60*/  IMAD.WIDE.U32 R30, R32, R34, RZ ;  /* 0x00000022201e7225 */ /* 0x002fc800078e00ff */
        /* <DEDUP_REMOVED lines=43> */
[----:B------:R0:W2:Y:S01]  /*0d20*/  LDG.E.64 R32, desc[UR36][R28.64+0x18] ;  /* 0x000018241c207981 */ /* 0x0000a2000c1e1b00 */
[----:B------:R-:W-:Y:S01]  /*0d30*/  IADD3 R34, P0, PT, R22, UR44, RZ ;  /* 0x0000002c16227c10 */ /* 0x000fe2000ff1e0ff */
[----:B------:R-:W-:-:S02]  /*0d40*/  UIADD3 UR8, UP1, UPT, UR8, -0x8, URZ ;  /* 0xfffffff808087890 */ /* 0x000fc4000ff3e0ff */
[----:B------:R-:W-:Y:S01]  /*0d50*/  ULEA UR44, UP2, UR40, UR44, 0x6 ;  /* 0x0000002c282c7291 */ /* 0x000fe2000f8430ff */
[----:B------:R-:W-:Y:S01]  /*0d60*/  IADD3.X R35, PT, PT, R9, UR45, RZ, P0, !PT ;  /* 0x0000002d09237c10 */ /* 0x000fe200087fe4ff */
[----:B------:R-:W-:Y:S02]  /*0d70*/  UIADD3.X UR9, UPT, UPT, UR9, -0x1, URZ, UP1, !UPT ;  /* 0xffffffff09097890 */ /* 0x000fe40008ffe4ff */
[----:B------:R-:W-:Y:S01]  /*0d80*/  UISETP.NE.U32.AND UP1, UPT, UR8, URZ, UPT ;  /* 0x000000ff0800728c */ /* 0x000fe2000bf25070 */
[----:B0-----:R-:W-:Y:S01]  /*0d90*/  IADD3 R28, P0, PT, R28, 0x40, RZ ;  /* 0x000000401c1c7810 */ /* 0x001fe20007f1e0ff */
[----:B------:R-:W-:Y:S02]  /*0da0*/  UIADD3.X UR45, UPT, UPT, UR45, UR24, URZ, UP2, !UPT ;  /* 0x000000182d2d7290 */ /* 0x000fe400097fe4ff */
[----:B------:R-:W-:Y:S01]  /*0db0*/  UISETP.NE.AND.EX UP1, UPT, UR9, URZ, UPT, UP1 ;  /* 0x000000ff0900728c */ /* 0x000fe2000bf25310 */
[----:B------:R-:W-:Y:S01]  /*0dc0*/  IADD3.X R29, PT, PT, RZ, R29, RZ, P0, !PT ;  /* 0x0000001dff1d7210 */ /* 0x000fe200007fe4ff */
[----:B--2---:R-:W-:-:S02]  /*0dd0*/  IMAD R33, R33, R30, RZ ;  /* 0x0000001e21217224 */ /* 0x004fc400078e02ff */
[----:B------:R-:W-:-:S04]  /*0de0*/  IMAD.WIDE.U32 R36, R32, R30, RZ ;  /* 0x0000001e20247225 */ /* 0x000fc800078e00ff */
[----:B------:R-:W-:-:S05]  /*0df0*/  IMAD R33, R31, R32, R33 ;  /* 0x000000201f217224 */ /* 0x000fca00078e0221 */
[----:B------:R-:W-:-:S05]  /*0e00*/  IADD3 R37, PT, PT, R37, R33, RZ ;  /* 0x0000002125257210 */ /* 0x000fca0007ffe0ff */
[----:B------:R1:W-:Y:S01]  /*0e10*/  STG.E.64 desc[UR36][R34.64], R36 ;  /* 0x0000002422007986 */ /* 0x0003e2000c101b24 */
[----:B------:R-:W-:Y:S05]  /*0e20*/  BRA.U UP1, `(.L_x_17) ;  /* 0xfffffff901ac7547 */ /* 0x000fea000b83ffff */
[----:B------:R-:W-:Y:S01]  /*0e30*/  IMAD.U32 R5, RZ, RZ, UR21 ;  /* 0x00000015ff057e24 */ /* 0x000fe2000f8e00ff */
[----:B------:R-:W-:-:S07]  /*0e40*/  MOV R17, UR22 ;  /* 0x0000001600117c02 */ /* 0x000fce0008000f00 */
.L_x_16:
[----:B------:R-:W0:Y:S02]  /*0e50*/  LDCU UR8, c[0x0][0x3a0] ;  /* 0x00007400ff0877ac */ /* 0x000e240008000800 */
[----:B0-----:R-:W-:-:S04]  /*0e60*/  ULOP3.LUT UR9, UR8, 0x7, URZ, 0xc0, !UPT ;  /* 0x0000000708097892 */ /* 0x001fc8000f8ec0ff */
[----:B------:R-:W-:-:S04]  /*0e70*/  UISETP.NE.U32.AND UP1, UPT, UR9, URZ, UPT ;  /* 0x000000ff0900728c */ /* 0x000fc8000bf25070 */
[----:B------:R-:W-:-:S09]  /*0e80*/  UISETP.NE.AND.EX UP1, UPT, URZ, URZ, UPT, UP1 ;  /* 0x000000ffff00728c */ /* 0x000fd2000bf25310 */
[----:B------:R-:W-:Y:S05]  /*0e90*/  BRA.U !UP1, `(.L_x_18) ;  /* 0x0000000d09147547 */ /* 0x000fea000b800000 */
[----:B------:R-:W-:-:S04]  /*0ea0*/  ULOP3.LUT UR8, UR8, 0x3, URZ, 0xc0, !UPT ;  /* 0x0000000308087892 */ /* 0x000fc8000f8ec0ff */
[----:B------:R-:W-:-:S04]  /*0eb0*/  UISETP.NE.U32.AND UP1, UPT, UR8, URZ, UPT ;  /* 0x000000ff0800728c */ /* 0x000fc8000bf25070 */
[----:B------:R-:W-:Y:S01]  /*0ec0*/  UISETP.NE.AND.EX UP1, UPT, URZ, URZ, UPT, UP1 ;  /* 0x000000ffff00728c */ /* 0x000fe2000bf25310 */
[----:B------:R-:W-:Y:S10]  /*0ed0*/  BRA.U !UP0, `(.L_x_19) ;  /* 0x00000005089c7547 */ /* 0x000ff4000b800000 */
[----:B------:R-:W0:Y:S01]  /*0ee0*/  LDCU.64 UR10, c[0x0][0x388] ;  /* 0x00007100ff0a77ac */ /* 0x000e220008000a00 */
[----:B------:R-:W-:Y:S01]  /*0ef0*/  IADD3 R6, P0, PT, R5, R26, RZ ;  /* 0x0000001a05067210 */ /* 0x000fe20007f1e0ff */
[----:B------:R-:W2:Y:S01]  /*0f00*/  LDG.E.64 R10, desc[UR36][R24.64] ;  /* 0x00000024180a7981 */ /* 0x000ea2000c1e1b00 */
[----:B------:R-:W3:Y:S02]  /*0f10*/  LDCU.128 UR12, c[0x0][0x390] ;  /* 0x00007200ff0c77ac */ /* 0x000ee40008000c00 */
[----:B------:R-:W-:Y:S02]  /*0f20*/  IADD3.X R7, PT, PT, R17, R2, RZ, P0, !PT ;  /* 0x0000000211077210 */ /* 0x000fe400007fe4ff */
[----:B0-----:R-:W-:-:S04]  /*0f30*/  LEA R12, P0, R6, UR10, 0x3 ;  /* 0x0000000a060c7c11 */ /* 0x001fc8000f8018ff */
[----:B------:R-:W-:-:S06]  /*0f40*/  LEA.HI.X R13, R6, UR11, R7, 0x3, P0 ;  /* 0x0000000b060d7c11 */ /* 0x000fcc00080f1c07 */
[----:B------:R-:W2:Y:S01]  /*0f50*/  LDG.E.64 R12, desc[UR36][R12.64] ;  /* 0x000000240c0c7981 */ /* 0x000ea2000c1e1b00 */
[----:B------:R-:W-:-:S04]  /*0f60*/  IADD3 R15, P0, PT, R5, UR38, RZ ;  /* 0x00000026050f7c10 */ /* 0x000fc8000ff1e0ff */
[----:B------:R-:W-:Y:S01]  /*0f70*/  IADD3.X R6, PT, PT, R17, UR23, RZ, P0, !PT ;  /* 0x0000001711067c10 */ /* 0x000fe200087fe4ff */
[----:B------:R-:W-:Y:S01]  /*0f80*/  IMAD.U32 R8, RZ, RZ, UR4 ;  /* 0x00000004ff087e24 */ /* 0x000fe2000f8e00ff */
[----:B------:R-:W-:-:S03]  /*0f90*/  MOV R9, UR5 ;  /* 0x0000000500097c02 */ /* 0x000fc60008000f00 */
[----:B------:R-:W-:-:S04]  /*0fa0*/  IMAD R6, R6, UR42, RZ ;  /* 0x0000002a06067c24 */ /* 0x000fc8000f8e02ff */
[C---:B------:R-:W-:Y:S02]  /*0fb0*/  IMAD R7, R15.reuse, UR43, R6 ;  /* 0x0000002b0f077c24 */ /* 0x040fe4000f8e0206 */
[----:B------:R-:W-:-:S05]  /*0fc0*/  IMAD.WIDE.U32 R14, R15, UR42, R8 ;  /* 0x0000002a0f0e7c25 */ /* 0x000fca000f8e0008 */
[----:B------:R-:W-:Y:S01]  /*0fd0*/  IADD3 R6, PT, PT, R15, R7, RZ ;  /* 0x000000070f067210 */ /* 0x000fe20007ffe0ff */
[----:B------:R-:W-:Y:S02]  /*0fe0*/  HFMA2 R7, -RZ, RZ, 0, 0 ;  /* 0x00000000ff077431 */ /* 0x000fe400000001ff */
[----:B------:R-:W-:Y:S02]  /*0ff0*/  VIADD R21, R5, 0x1 ;  /* 0x0000000105157836 */ /* 0x000fe40000000000 */
[----:B---3--:R-:W-:Y:S01]  /*1000*/  IMAD R15, R6, UR14, RZ ;  /* 0x0000000e060f7c24 */ /* 0x008fe2000f8e02ff */
[----:B------:R-:W-:Y:S02]  /*1010*/  MOV R6, R0 ;  /* 0x0000000000067202 */ /* 0x000fe40000000f00 */
[----:B------:R-:W-:Y:S01]  /*1020*/  IADD3 R19, P0, PT, R21, R26, RZ ;  /* 0x0000001a15137210 */ /* 0x000fe20007f1e0ff */
[C---:B------:R-:W-:Y:S02]  /*1030*/  IMAD R29, R14.reuse, UR15, R15 ;  /* 0x0000000f0e1d7c24 */ /* 0x040fe4000f8e020f */
[----:B------:R-:W-:-:S04]  /*1040*/  IMAD.WIDE.U32 R16, R14, UR14, R6 ;  /* 0x0000000e0e107c25 */ /* 0x000fc8000f8e0006 */
[-C--:B--2---:R-:W-:Y:S02]  /*1050*/  IMAD R13, R13, R10.reuse, RZ ;  /* 0x0000000a0d0d7224 */ /* 0x084fe400078e02ff */
[----:B------:R-:W-:Y:S01]  /*1060*/  IMAD.WIDE.U32 R14, R12, R10, RZ ;  /* 0x0000000a0c0e7225 */ /* 0x000fe200078e00ff */
[----:B------:R-:W-:-:S03]  /*1070*/  LEA R10, P1, R19, UR10, 0x3 ;  /* 0x0000000a130a7c11 */ /* 0x000fc6000f8218ff */
[----:B------:R-:W-:Y:S02]  /*1080*/  IMAD R23, R11, R12, R13 ;  /* 0x0000000c0b177224 */ /* 0x000fe400078e020d */
[----:B------:R-:W-:Y:S01]  /*1090*/  IMAD.X R12, RZ, RZ, R2, P0 ;  /* 0x000000ffff0c7224 */ /* 0x000fe200000e0602 */
[C---:B------:R-:W-:Y:S02]  /*10a0*/  LEA R18, P0, R16.reuse, UR12, 0x3 ;  /* 0x0000000c10127c11 */ /* 0x040fe4000f8018ff */
[----:B------:R-:W-:Y:S02]  /*10b0*/  IADD3 R13, PT, PT, R17, R29, RZ ;  /* 0x0000001d110d7210 */ /* 0x000fe40007ffe0ff */
[----:B------:R-:W-:Y:S02]  /*10c0*/  LEA.HI.X R11, R19, UR11, R12, 0x3, P1 ;  /* 0x0000000b130b7c11 */ /* 0x000fe400088f1c0c */
[----:B------:R-:W-:Y:S02]  /*10d0*/  IADD3 R15, PT, PT, R15, R23, RZ ;  /* 0x000000170f0f7210 */ /* 0x000fe40007ffe0ff */
[----:B------:R-:W-:-:S05]  /*10e0*/  LEA.HI.X R19, R16, UR13, R13, 0x3, P0 ;  /* 0x0000000d10137c11 */ /* 0x000fca00080f1c0d */
[----:B------:R0:W-:Y:S04]  /*10f0*/  STG.E.64 desc[UR36][R18.64], R14 ;  /* 0x0000000e12007986 */ /* 0x0001e8000c101b24 */
[----:B------:R-:W2:Y:S04]  /*1100*/  LDG.E.64 R10, desc[UR36][R10.64] ;  /* 0x000000240a0a7981 */ /* 0x000ea8000c1e1b00 */
[----:B------:R-:W2:Y:S01]  /*1110*/  LDG.E.64 R12, desc[UR36][R24.64] ;  /* 0x00000024180c7981 */ /* 0x000ea2000c1e1b00 */
[----:B------:R-:W-:-:S05]  /*1120*/  IADD3 R17, P0, PT, R21, UR38, RZ ;  /* 0x0000002615117c10 */ /* 0x000fca000ff1e0ff */
[----:B------:R-:W-:-:S04]  /*1130*/  IMAD.X R16, RZ, RZ, UR23, P0 ;  /* 0x00000017ff107e24 */ /* 0x000fc800080e06ff */
[----:B------:R-:W-:-:S04]  /*1140*/  IMAD R16, R16, UR42, RZ ;  /* 0x0000002a10107c24 */ /* 0x000fc8000f8e02ff */
[C---:B------:R-:W-:Y:S02]  /*1150*/  IMAD R21, R17.reuse, UR43, R16 ;  /* 0x0000002b11157c24 */ /* 0x040fe4000f8e0210 */
[----:B------:R-:W-:-:S05]  /*1160*/  IMAD.WIDE.U32 R16, R17, UR42, R8 ;  /* 0x0000002a11107c25 */ /* 0x000fca000f8e0008 */
[----:B------:R-:W-:Y:S02]  /*1170*/  IADD3 R17, PT, PT, R17, R21, RZ ;  /* 0x0000001511117210 */ /* 0x000fe40007ffe0ff */
[----:B------:R-:W-:-:S03]  /*1180*/  IADD3 R21, PT, PT, R5, 0x2, RZ ;  /* 0x0000000205157810 */ /* 0x000fc60007ffe0ff */
[----:B------:R-:W-:Y:S01]  /*1190*/  IMAD R17, R17, UR14, RZ ;  /* 0x0000000e11117c24 */ /* 0x000fe2000f8e02ff */
[----:B0-----:R-:W-:-:S03]  /*11a0*/  IADD3 R19, P0, PT, R21, R26, RZ ;  /* 0x0000001a15137210 */ /* 0x001fc60007f1e0ff */
[C---:B------:R-:W-:Y:S02]  /*11b0*/  IMAD R29, R16.reuse, UR15, R17 ;  /* 0x0000000f101d7c24 */ /* 0x040fe4000f8e0211 */
[----:B------:R-:W-:-:S04]  /*11c0*/  IMAD.WIDE.U32 R16, R16, UR14, R6 ;  /* 0x0000000e10107c25 */ /* 0x000fc8000f8e0006 */
[-C--:B--2---:R-:W-:Y:S02]  /*11d0*/  IMAD R11, R11, R12.reuse, RZ ;  /* 0x0000000c0b0b7224 */ /* 0x084fe400078e02ff */
[----:B------:R-:W-:-:S04]  /*11e0*/  IMAD.WIDE.U32 R14, R10, R12, RZ ;  /* 0x0000000c0a0e7225 */ /* 0x000fc800078e00ff */
[----:B------:R-:W-:Y:S01]  /*11f0*/  IMAD R23, R13, R10, R11 ;  /* 0x0000000a0d177224 */ /* 0x000fe200078e020b */
[----:B------:R-:W-:Y:S01]  /*1200*/  LEA R10, P1, R19, UR10, 0x3 ;  /* 0x0000000a130a7c11 */ /* 0x000fe2000f8218ff */
[----:B------:R-:W-:Y:S01]  /*1210*/  IMAD.X R12, RZ, RZ, R2, P0 ;  /* 0x000000ffff0c7224 */ /* 0x000fe200000e0602 */
[C---:B------:R-:W-:Y:S02]  /*1220*/  LEA R18, P0, R16.reuse, UR12, 0x3 ;  /* 0x0000000c10127c11 */ /* 0x040fe4000f8018ff */
[----:B------:R-:W-:Y:S02]  /*1230*/  IADD3 R13, PT, PT, R17, R29, RZ ;  /* 0x0000001d110d7210 */ /* 0x000fe40007ffe0ff */
[----:B------:R-:W-:Y:S02]  /*1240*/  LEA.HI.X R11, R19, UR11, R12, 0x3, P1 ;  /* 0x0000000b130b7c11 */ /* 0x000fe400088f1c0c */
[----:B------:R-:W-:Y:S02]  /*1250*/  LEA.HI.X R19, R16, UR13, R13, 0x3, P0 ;  /* 0x0000000d10137c11 */ /* 0x000fe400080f1c0d */
[----:B------:R-:W-:-:S05]  /*1260*/  IADD3 R15, PT, PT, R15, R23, RZ ;  /* 0x000000170f0f7210 */ /* 0x000fca0007ffe0ff */
        /* <DEDUP_REMOVED lines=29> */
[----:B------:R-:W-:Y:S02]  /*1440*/  IMAD R16, R16, UR42, RZ ;  /* 0x0000002a10107c24 */ /* 0x000fe4000f8e02ff */
[----:B------:R-:W-:-:S04]  /*1450*/  IMAD.WIDE.U32 R8, R17, UR42, R8 ;  /* 0x0000002a11087c25 */ /* 0x000fc8000f8e0008 */
[----:B------:R-:W-:-:S05]  /*1460*/  IMAD R17, R17, UR43, R16 ;  /* 0x0000002b11117c24 */ /* 0x000fca000f8e0210 */
[----:B------:R-:W-:Y:S01]  /*1470*/  IADD3 R9, PT, PT, R9, R17, RZ ;  /* 0x0000001109097210 */ /* 0x000fe20007ffe0ff */
[----:B------:R-:W-:-:S04]  /*1480*/  IMAD.WIDE.U32 R16, R8, UR14, R6 ;  /* 0x0000000e08107c25 */ /* 0x000fc8000f8e0006 */
[----:B------:R-:W-:-:S04]  /*1490*/  IMAD R21, R9, UR14, RZ ;  /* 0x0000000e09157c24 */ /* 0x000fc8000f8e02ff */
[----:B------:R-:W-:Y:S01]  /*14a0*/  IMAD R21, R8, UR15, R21 ;  /* 0x0000000f08157c24 */ /* 0x000fe2000f8e0215 */
[----:B------:R-:W-:Y:S02]  /*14b0*/  LEA R8, P0, R16, UR12, 0x3 ;  /* 0x0000000c10087c11 */ /* 0x000fe4000f8018ff */
[----:B------:R-:W-:Y:S01]  /*14c0*/  IADD3 R5, PT, PT, R5, 0x4, RZ ;  /* 0x0000000405057810 */ /* 0x000fe20007ffe0ff */
[-C--:B--2---:R-:W-:Y:S02]  /*14d0*/  IMAD R9, R13, R10.reuse, RZ ;  /* 0x0000000a0d097224 */ /* 0x084fe400078e02ff */
[----:B------:R-:W-:-:S04]  /*14e0*/  IMAD.WIDE.U32 R6, R12, R10, RZ ;  /* 0x0000000a0c067225 */ /* 0x000fc800078e00ff */
[----:B------:R-:W-:Y:S01]  /*14f0*/  IMAD R11, R11, R12, R9 ;  /* 0x0000000c0b0b7224 */ /* 0x000fe200078e0209 */
[----:B------:R-:W-:-:S03]  /*1500*/  IADD3 R9, PT, PT, R17, R21, RZ ;  /* 0x0000001511097210 */ /* 0x000fc60007ffe0ff */
[----:B------:R-:W-:Y:S01]  /*1510*/  IMAD.IADD R7, R7, 0x1, R11 ;  /* 0x0000000107077824 */ /* 0x000fe200078e020b */
[----:B------:R-:W-:-:S05]  /*1520*/  LEA.HI.X R9, R16, UR13, R9, 0x3, P0 ;  /* 0x0000000d10097c11 */ /* 0x000fca00080f1c09 */
[----:B------:R0:W-:Y:S01]  /*1530*/  STG.E.64 desc[UR36][R8.64], R6 ;  /* 0x0000000608007986 */ /* 0x0001e2000c101b24 */
[----:B------:R-:W-:-:S07]  /*1540*/  MOV R17, RZ ;  /* 0x000000ff00117202 */ /* 0x000fce0000000f00 */
.L_x_19:
[----:B------:R-:W-:Y:S05]  /*1550*/  BRA.U !UP1, `(.L_x_18) ;  /* 0x0000000509647547 */ /* 0x000fea000b800000 */
[----:B------:R-:W-:Y:S02]  /*1560*/  UISETP.NE.U32.AND UP1, UPT, UR8, 0x1, UPT ;  /* 0x000000010800788c */ /* 0x000fe4000bf25070 */
[----:B------:R-:W-:Y:S02]  /*1570*/  ULOP3.LUT UP2, URZ, UR42, 0x1, URZ, 0xc0, !UPT ;  /* 0x000000012aff7892 */ /* 0x000fe4000f84c0ff */
[----:B------:R-:W-:-:S09]  /*1580*/  UISETP.NE.AND.EX UP1, UPT, URZ, URZ, UPT, UP1 ;  /* 0x000000ffff00728c */ /* 0x000fd2000bf25310 */
[----:B------:R-:W-:Y:S05]  /*1590*/  BRA.U !UP1, `(.L_x_20) ;  /* 0x0000000109dc7547 */ /* 0x000fea000b800000 */
[----:B------:R-:W2:Y:S01]  /*15a0*/  LDCU.64 UR8, c[0x0][0x388] ;  /* 0x00007100ff0877ac */ /* 0x000ea20008000a00 */
[----:B0-----:R-:W-:Y:S01]  /*15b0*/  IADD3 R6, P0, PT, R5, R26, RZ ;  /* 0x0000001a05067210 */ /* 0x001fe20007f1e0ff */
[----:B------:R-:W3:Y:S01]  /*15c0*/  LDG.E.64 R8, desc[UR36][R24.64] ;  /* 0x0000002418087981 */ /* 0x000ee2000c1e1b00 */
[----:B------:R-:W0:Y:S03]  /*15d0*/  LDCU.128 UR12, c[0x0][0x390] ;  /* 0x00007200ff0c77ac */ /* 0x000e260008000c00 */
[----:B------:R-:W-:Y:S01]  /*15e0*/  IMAD.X R7, R17, 0x1, R2, P0 ;  /* 0x0000000111077824 */ /* 0x000fe200000e0602 */
[----:B--2---:R-:W-:-:S04]  /*15f0*/  LEA R12, P0, R6, UR8, 0x3 ;  /* 0x00000008060c7c11 */ /* 0x004fc8000f8018ff */
[----:B------:R-:W-:-:S06]  /*1600*/  LEA.HI.X R13, R6, UR9, R7, 0x3, P0 ;  /* 0x00000009060d7c11 */ /* 0x000fcc00080f1c07 */
[----:B------:R-:W3:Y:S01]  /*1610*/  LDG.E.64 R12, desc[UR36][R12.64] ;  /* 0x000000240c0c7981 */ /* 0x000ee2000c1e1b00 */
[----:B------:R-:W-:-:S04]  /*1620*/  IADD3 R15, P0, PT, R5, UR38, RZ ;  /* 0x00000026050f7c10 */ /* 0x000fc8000ff1e0ff */
[----:B------:R-:W-:Y:S02]  /*1630*/  IADD3.X R17, PT, PT, R17, UR23, RZ, P0, !PT ;  /* 0x0000001711117c10 */ /* 0x000fe400087fe4ff */
[----:B------:R-:W-:Y:S02]  /*1640*/  MOV R6, UR4 ;  /* 0x0000000400067c02 */ /* 0x000fe40008000f00 */
[----:B------:R-:W-:Y:S01]  /*1650*/  MOV R7, UR5 ;  /* 0x0000000500077c02 */ /* 0x000fe20008000f00 */
[----:B------:R-:W-:-:S04]  /*1660*/  IMAD R10, R17, UR42, RZ ;  /* 0x0000002a110a7c24 */ /* 0x000fc8000f8e02ff */
[C---:B------:R-:W-:Y:S02]  /*1670*/  IMAD R11, R15.reuse, UR43, R10 ;  /* 0x0000002b0f0b7c24 */ /* 0x040fe4000f8e020a */
[----:B------:R-:W-:-:S04]  /*1680*/  IMAD.WIDE.U32 R14, R15, UR42, R6 ;  /* 0x0000002a0f0e7c25 */ /* 0x000fc8000f8e0006 */
[----:B------:R-:W-:Y:S01]  /*1690*/  IMAD.IADD R11, R15, 0x1, R11 ;  /* 0x000000010f0b7824 */ /* 0x000fe200078e020b */
[----:B------:R-:W-:Y:S02]  /*16a0*/  MOV R10, R0 ;  /* 0x00000000000a7202 */ /* 0x000fe40000000f00 */
[----:B------:R-:W-:Y:S01]  /*16b0*/  IADD3 R21, PT, PT, R5, 0x1, RZ ;  /* 0x0000000105157810 */ /* 0x000fe20007ffe0ff */
[----:B0-----:R-:W-:Y:S02]  /*16c0*/  IMAD R15, R11, UR14, RZ ;  /* 0x0000000e0b0f7c24 */ /* 0x001fe4000f8e02ff */
[----:B------:R-:W-:Y:S01]  /*16d0*/  IMAD.MOV.U32 R11, RZ, RZ, RZ ;  /* 0x000000ffff0b7224 */ /* 0x000fe200078e00ff */
[----:B------:R-:W-:Y:S01]  /*16e0*/  IADD3 R20, P0, PT, R21, R26, RZ ;  /* 0x0000001a15147210 */ /* 0x000fe20007f1e0ff */
[C---:B------:R-:W-:Y:S02]  /*16f0*/  IMAD R19, R14.reuse, UR15, R15 ;  /* 0x0000000f0e137c24 */ /* 0x040fe4000f8e020f */
[----:B------:R-:W-:-:S05]  /*1700*/  IMAD.WIDE.U32 R16, R14, UR14, R10 ;  /* 0x0000000e0e107c25 */ /* 0x000fca000f8e000a */
[----:B------:R-:W-:Y:S01]  /*1710*/  IADD3 R19, PT, PT, R17, R19, RZ ;  /* 0x0000001311137210 */ /* 0x000fe20007ffe0ff */
[-C--:B---3--:R-:W-:Y:S02]  /*1720*/  IMAD R13, R13, R8.reuse, RZ ;  /* 0x000000080d0d7224 */ /* 0x088fe400078e02ff */
[----:B------:R-:W-:-:S04]  /*1730*/  IMAD.WIDE.U32 R14, R12, R8, RZ ;  /* 0x000000080c0e7225 */ /* 0x000fc800078e00ff */
[----:B------:R-:W-:Y:S01]  /*1740*/  IMAD R9, R9, R12, R13 ;  /* 0x0000000c09097224 */ /* 0x000fe200078e020d */
[----:B------:R-:W-:Y:S02]  /*1750*/  IADD3.X R13, PT, PT, RZ, R2, RZ, P0, !PT ;  /* 0x00000002ff0d7210 */ /* 0x000fe400007fe4ff */
[----:B------:R-:W-:Y:S02]  /*1760*/  LEA R12, P1, R20, UR8, 0x3 ;  /* 0x00000008140c7c11 */ /* 0x000fe4000f8218ff */
[----:B------:R-:W-:Y:S01]  /*1770*/  LEA R18, P0, R16, UR12, 0x3 ;  /* 0x0000000c10127c11 */ /* 0x000fe2000f8018ff */
[----:B------:R-:W-:Y:S01]  /*1780*/  IMAD.IADD R15, R15, 0x1, R9 ;  /* 0x000000010f0f7824 */ /* 0x000fe200078e0209 */
[----:B------:R-:W-:Y:S02]  /*1790*/  LEA.HI.X R13, R20, UR9, R13, 0x3, P1 ;  /* 0x00000009140d7c11 */ /* 0x000fe400088f1c0d */
[----:B------:R-:W-:-:S05]  /*17a0*/  LEA.HI.X R19, R16, UR13, R19, 0x3, P0 ;  /* 0x0000000d10137c11 */ /* 0x000fca00080f1c13 */
[----:B------:R0:W-:Y:S04]  /*17b0*/  STG.E.64 desc[UR36][R18.64], R14 ;  /* 0x0000000e12007986 */ /* 0x0001e8000c101b24 */
[----:B------:R-:W0:Y:S04]  /*17c0*/  LDG.E.64 R12, desc[UR36][R12.64] ;  /* 0x000000240c0c7981 */ /* 0x000e28000c1e1b00 */
[----:B------:R-:W0:Y:S01]  /*17d0*/  LDG.E.64 R8, desc[UR36][R24.64] ;  /* 0x0000002418087981 */ /* 0x000e22000c1e1b00 */
[----:B------:R-:W-:-:S04]  /*17e0*/  IADD3 R21, P0, PT, R21, UR38, RZ ;  /* 0x0000002615157c10 */ /* 0x000fc8000ff1e0ff */
[----:B------:R-:W-:Y:S01]  /*17f0*/  IADD3.X R16, PT, PT, RZ, UR23, RZ, P0, !PT ;  /* 0x00000017ff107c10 */ /* 0x000fe200087fe4ff */
[----:B------:R-:W-:-:S04]  /*1800*/  IMAD.WIDE.U32 R6, R21, UR42, R6 ;  /* 0x0000002a15067c25 */ /* 0x000fc8000f8e0006 */
[----:B------:R-:W-:-:S04]  /*1810*/  IMAD R16, R16, UR42, RZ ;  /* 0x0000002a10107c24 */ /* 0x000fc8000f8e02ff */
[----:B------:R-:W-:-:S05]  /*1820*/  IMAD R21, R21, UR43, R16 ;  /* 0x0000002b15157c24 */ /* 0x000fca000f8e0210 */
[----:B------:R-:W-:Y:S01]  /*1830*/  IADD3 R21, PT, PT, R7, R21, RZ ;  /* 0x0000001507157210 */ /* 0x000fe20007ffe0ff */
[----:B------:R-:W-:-:S04]  /*1840*/  IMAD.WIDE.U32 R10, R6, UR14, R10 ;  /* 0x0000000e060a7c25 */ /* 0x000fc8000f8e000a */
[----:B------:R-:W-:-:S04]  /*1850*/  IMAD R21, R21, UR14, RZ ;  /* 0x0000000e15157c24 */ /* 0x000fc8000f8e02ff */
[----:B------:R-:W-:-:S04]  /*1860*/  IMAD R21, R6, UR15, R21 ;  /* 0x0000000f06157c24 */ /* 0x000fc8000f8e0215 */
[----:B------:R-:W-:Y:S01]  /*1870*/  IMAD.IADD R21, R11, 0x1, R21 ;  /* 0x000000010b157824 */ /* 0x000fe200078e0215 */
[----:B------:R-:W-:Y:S01]  /*1880*/  IADD3 R5, PT, PT, R5, 0x2, RZ ;  /* 0x0000000205057810 */ /* 0x000fe20007ffe0ff */
[----:B------:R-:W-:Y:S02]  /*1890*/  IMAD.MOV.U32 R17, RZ, RZ, RZ ;  /* 0x000000ffff117224 */ /* 0x000fe400078e00ff */
[-C--:B0-----:R-:W-:Y:S02]  /*18a0*/  IMAD R15, R13, R8.reuse, RZ ;  /* 0x000000080d0f7224 */ /* 0x081fe400078e02ff */
[----:B------:R-:W-:Y:S01]  /*18b0*/  IMAD.WIDE.U32 R6, R12, R8, RZ ;  /* 0x000000080c067225 */ /* 0x000fe200078e00ff */
[----:B------:R-:W-:-:S03]  /*18c0*/  LEA R8, P0, R10, UR12, 0x3 ;  /* 0x0000000c0a087c11 */ /* 0x000fc6000f8018ff */
[----:B------:R-:W-:Y:S01]  /*18d0*/  IMAD R15, R9, R12, R15 ;  /* 0x0000000c090f7224 */ /* 0x000fe200078e020f */
[----:B------:R-:W-:-:S04]  /*18e0*/  LEA.HI.X R9, R10, UR13, R21, 0x3, P0 ;  /* 0x0000000d0a097c11 */ /* 0x000fc800080f1c15 */
[----:B------:R-:W-:-:S05]  /*18f0*/  IADD3 R7, PT, PT, R7, R15, RZ ;  /* 0x0000000f07077210 */ /* 0x000fca0007ffe0ff */
[----:B------:R2:W-:Y:S02]  /*1900*/  STG.E.64 desc[UR36][R8.64], R6 ;  /* 0x0000000608007986 */ /* 0x0005e4000c101b24 */
.L_x_20:
[----:B------:R-:W-:Y:S05]  /*1910*/  BRA.U !UP2, `(.L_x_18) ;  /* 0x000000010a747547 */ /* 0x000fea000b800000 */
[----:B------:R-:W3:Y:S01]  /*1920*/  LDCU.64 UR8, c[0x0][0x388] ;  /* 0x00007100ff0877ac */ /* 0x000ee20008000a00 */
[----:B0-2---:R-:W-:Y:S01]  /*1930*/  IADD3 R7, P0, PT, R5, R26, RZ ;  /* 0x0000001a05077210 */ /* 0x005fe20007f1e0ff */
[----:B------:R-:W2:Y:S03]  /*1940*/  LDG.E.64 R24, desc[UR36][R24.64] ;  /* 0x0000002418187981 */ /* 0x000ea6000c1e1b00 */
[----:B------:R-:W-:Y:S02]  /*1950*/  IADD3.X R8, PT, PT, R17, R2, RZ, P0, !PT ;  /* 0x0000000211087210 */ /* 0x000fe400007fe4ff */
[----:B---3--:R-:W-:-:S04]  /*1960*/  LEA R6, P0, R7, UR8, 0x3 ;  /* 0x0000000807067c11 */ /* 0x008fc8000f8018ff */
[----:B------:R-:W-:Y:S01]  /*1970*/  LEA.HI.X R7, R7, UR9, R8, 0x3, P0 ;  /* 0x0000000907077c11 */ /* 0x000fe200080f1c08 */
[----:B------:R-:W0:Y:S05]  /*1980*/  LDCU.128 UR8, c[0x0][0x390] ;  /* 0x00007200ff0877ac */ /* 0x000e2a0008000c00 */
[----:B------:R-:W2:Y:S01]  /*1990*/  LDG.E.64 R6, desc[UR36][R6.64] ;  /* 0x0000002406067981 */ /* 0x000ea2000c1e1b00 */
[----:B------:R-:W-:-:S04]  /*19a0*/  IADD3 R5, P0, PT, R5, UR38, RZ ;  /* 0x0000002605057c10 */ /* 0x000fc8000ff1e0ff */
[----:B------:R-:W-:Y:S01]  /*19b0*/  IADD3.X R10, PT, PT, R17, UR23, RZ, P0, !PT ;  /* 0x00000017110a7c10 */ /* 0x000fe200087fe4ff */
[----:B------:R-:W-:Y:S01]  /*19c0*/  IMAD.U32 R9, RZ, RZ, UR5 ;  /* 0x00000005ff097e24 */ /* 0x000fe2000f8e00ff */
[----:B------:R-:W-:-:S03]  /*19d0*/  MOV R8, UR4 ;  /* 0x0000000400087c02 */ /* 0x000fc60008000f00 */
[----:B------:R-:W-:Y:S02]  /*19e0*/  IMAD R10, R10, UR42, RZ ;  /* 0x0000002a0a0a7c24 */ /* 0x000fe4000f8e02ff */
[----:B------:R-:W-:-:S04]  /*19f0*/  IMAD.WIDE.U32 R8, R5, UR42, R8 ;  /* 0x0000002a05087c25 */ /* 0x000fc8000f8e0008 */
[----:B------:R-:W-:Y:S01]  /*1a00*/  IMAD R5, R5, UR43, R10 ;  /* 0x0000002b05057c24 */ /* 0x000fe2000f8e020a */
[----:B------:R-:W-:-:S04]  /*1a10*/  MOV R10, R0 ;  /* 0x00000000000a7202 */ /* 0x000fc80000000f00 */
[----:B------:R-:W-:Y:S01]  /*1a20*/  IADD3 R5, PT, PT, R9, R5, RZ ;  /* 0x0000000509057210 */ /* 0x000fe20007ffe0ff */
[----:B------:R-:W-:-:S04]  /*1a30*/  IMAD.MOV.U32 R11, RZ, RZ, RZ ;  /* 0x000000ffff0b7224 */ /* 0x000fc800078e00ff */
[----:B0-----:R-:W-:Y:S02]  /*1a40*/  IMAD R9, R5, UR10, RZ ;  /* 0x0000000a05097c24 */ /* 0x001fe4000f8e02ff */
[----:B------:R-:W-:-:S04]  /*1a50*/  IMAD.WIDE.U32 R10, R8, UR10, R10 ;  /* 0x0000000a080a7c25 */ /* 0x000fc8000f8e000a */
[----:B------:R-:W-:Y:S02]  /*1a60*/  IMAD R13, R8, UR11, R9 ;  /* 0x0000000b080d7c24 */ /* 0x000fe4000f8e0209 */
[-C--:B--2---:R-:W-:Y:S02]  /*1a70*/  IMAD R5, R7, R24.reuse, RZ ;  /* 0x0000001807057224 */ /* 0x084fe400078e02ff */
[----:B------:R-:W-:-:S04]  /*1a80*/  IMAD.WIDE.U32 R8, R6, R24, RZ ;  /* 0x0000001806087225 */ /* 0x000fc800078e00ff */
[----:B------:R-:W-:Y:S01]  /*1a90*/  IMAD R7, R25, R6, R5 ;  /* 0x0000000619077224 */ /* 0x000fe200078e0205 */
[C---:B------:R-:W-:Y:S02]  /*1aa0*/  LEA R6, P0, R10.reuse, UR8, 0x3 ;  /* 0x000000080a067c11 */ /* 0x040fe4000f8018ff */
[----:B------:R-:W-:Y:S02]  /*1ab0*/  IADD3 R5, PT, PT, R11, R13, RZ ;  /* 0x0000000d0b057210 */ /* 0x000fe40007ffe0ff */
[----:B------:R-:W-:Y:S02]  /*1ac0*/  IADD3 R9, PT, PT, R9, R7, RZ ;  /* 0x0000000709097210 */ /* 0x000fe40007ffe0ff */
[----:B------:R-:W-:-:S05]  /*1ad0*/  LEA.HI.X R7, R10, UR9, R5, 0x3, P0 ;  /* 0x000000090a077c11 */ /* 0x000fca00080f1c05 */
[----:B------:R3:W-:Y:S02]  /*1ae0*/  STG.E.64 desc[UR36][R6.64], R8 ;  /* 0x0000000806007986 */ /* 0x0007e4000c101b24 */
.L_x_18:
[----:B------:R-:W-:-:S04]  /*1af0*/  UIADD3 UR4, UP1, UPT, UR4, 0x1, URZ ;  /* 0x0000000104047890 */ /* 0x000fc8000ff3e0ff */
[----:B------:R-:W-:Y:S02]  /*1b00*/  UIADD3.X UR5, UPT, UPT, URZ, UR5, URZ, UP1, !UPT ;  /* 0x00000005ff057290 */ /* 0x000fe40008ffe4ff */
[----:B------:R-:W-:-:S04]  /*1b10*/  UISETP.GE.U32.AND UP1, UPT, UR4, UR42, UPT ;  /* 0x0000002a0400728c */ /* 0x000fc8000bf26070 */
[----:B------:R-:W-:-:S09]  /*1b20*/  UISETP.GE.AND.EX UP1, UPT, UR5, UR43, UPT, UP1 ;  /* 0x0000002b0500728c */ /* 0x000fd2000bf26310 */
[----:B------:R-:W-:Y:S05]  /*1b30*/  BRA.U !UP1, `(.L_x_21) ;  /* 0xffffffe509d07547 */ /* 0x000fea000b83ffff */
[----:B------:R-:W-:Y:S05]  /*1b40*/  EXIT ;  /* 0x000000000000794d */ /* 0x000fea0003800000 */
.L_x_22:
        /* <DEDUP_REMOVED lines=11> */
.L_x_27:


//--------------------- .nv.shared.reserved.0     --------------------------
	.section	.nv.shared.reserved.0,"aw",@nobits
	.weak		__nv_reservedSMEM_offset_0_alias
	.size		__nv_reservedSMEM_offset_0_alias, 0, 64
	.other		__nv_reservedSMEM_offset_0_alias,@"STO_CUDA_RESERVED_SHARED STV_DEFAULT"
__nv_reservedSMEM_offset_0_alias:
	.zero		0
	.zero		64


//--------------------- .nv.constant0._Z18per_element_kernelPlS_S_ll --------------------------
	.section	.nv.constant0._Z18per_element_kernelPlS_S_ll,"a",@progbits
	.sectionflags	@""
	.align	4
.nv.constant0._Z18per_element_kernelPlS_S_ll:
	.zero		936


//--------------------- .nv.constant0._Z20per_column_AB_kernelPlS_S_ll --------------------------
	.section	.nv.constant0._Z20per_column_AB_kernelPlS_S_ll,"a",@progbits
	.sectionflags	@""
	.align	4
.nv.constant0._Z20per_column_AB_kernelPlS_S_ll:
	.zero		936


//--------------------- .nv.constant0._Z17per_row_AB_kernelPlS_S_ll --------------------------
	.section	.nv.constant0._Z17per_row_AB_kernelPlS_S_ll,"a",@progbits
	.sectionflags	@""
	.align	4
.nv.constant0._Z17per_row_AB_kernelPlS_S_ll:
	.zero		936


//--------------------- SYMBOLS --------------------------

	.type		.nv.reservedSmem.offset0,@object
	.size		.nv.reservedSmem.offset0,0x4
